def matmul_kernel(
    a_ptr,
    b_ptr,
    c_ptr,
    M,
    N,
    K,
    stride_am,
    stride_ak,
    stride_bk,
    stride_bn,
    stride_cm,
    stride_cn,
    BLOCK_M: tl.constexpr,
    BLOCK_N: tl.constexpr,
    BLOCK_K: tl.constexpr,
    GROUP_M: tl.constexpr,
):
    pid = tl.program_id(axis=0)
    num_pid_m = tl.cdiv(M, BLOCK_M)
    num_pid_n = tl.cdiv(N, BLOCK_N)
    num_pid_in_group = GROUP_M * num_pid_n
    group_id = pid // num_pid_in_group
    first_pid_m = group_id * GROUP_M
    group_size_m = min(num_pid_m - first_pid_m, GROUP_M)
    pid_m = first_pid_m + ((pid % num_pid_in_group) % group_size_m)
    pid_n = (pid % num_pid_in_group) // group_size_m

    offs_am = (pid_m * BLOCK_M + tl.arange(0, BLOCK_M)) % M
    offs_bn = (pid_n * BLOCK_N + tl.arange(0, BLOCK_N)) % N
    offs_k = tl.arange(0, BLOCK_K)
    a_ptrs = a_ptr + offs_am[:, None] * stride_am + offs_k[None, :] * stride_ak
    b_ptrs = b_ptr + offs_k[:, None] * stride_bk + offs_bn[None, :] * stride_bn

    acc = tl.zeros((BLOCK_M, BLOCK_N), dtype=tl.float32)
    for kk in range(0, tl.cdiv(K, BLOCK_K)):
        a = tl.load(a_ptrs, mask=offs_k[None, :] < K - kk * BLOCK_K, other=0.0)
        b = tl.load(b_ptrs, mask=offs_k[:, None] < K - kk * BLOCK_K, other=0.0)
        acc = tl.dot(a, b, acc)
        a_ptrs += BLOCK_K * stride_ak
        b_ptrs += BLOCK_K * stride_bk

    c = acc.to(c_ptr.dtype.element_ty)
    offs_cm = pid_m * BLOCK_M + tl.arange(0, BLOCK_M)
    offs_cn = pid_n * BLOCK_N + tl.arange(0, BLOCK_N)
    c_ptrs = c_ptr + offs_cm[:, None] * stride_cm + offs_cn[None, :] * stride_cn
    mask = (offs_cm[:, None] < M) & (offs_cn[None, :] < N)
    tl.store(c_ptrs, c, mask=mask)

# config = {"BLOCK_K": 32, "BLOCK_M": 16, "BLOCK_N": 32, "GROUP_M": 8, "arch": "sm_100", "dtype": "fp8e4m3", "num_ctas": 1, "num_stages": 2, "num_warps": 4}
# arch = sm_100


// ===== COMPILED SASS (sm_100a) =====

	.target	sm_100a

	.elftype	@"ET_EXEC"


//--------------------- .note.nv.tkinfo           --------------------------
	.section	.note.nv.tkinfo,"",@"SHT_NOTE"
	.sectionflags	@"SHF_NOTE_NV_TKINFO"
	.tkinfo
        /*0018*/ 	.word	0x00000081
        /*0030*/ 	.string	""
        /*0030*/ 	.string	"ptxas-blackwell"
        /*0030*/ 	.string	"Cuda compilation tools, release 12.9, V12.9.86"
        /*0030*/ 	.string	"Build cuda_12.9.r12.9/compiler.36037853_0"
        /*0030*/ 	.string	"-v  -suppress-debug-info  -lineinfo  -arch sm_100a "



//--------------------- .note.nv.cuver            --------------------------
	.section	.note.nv.cuver,"",@"SHT_NOTE"
	.sectionflags	@"SHF_NOTE_NV_CUVER"
        /*0018*/ 	.short	0x0001
        /*001a*/ 	.short	0x0064
        /*001c*/ 	.short	0x0001
        /*001e*/ 	.short	0x0000
        /*0020*/ 	.short	0x0001
        /*0022*/ 	.short	0x0000


//--------------------- .nv.info                  --------------------------
	.section	.nv.info,"",@"SHT_CUDA_INFO"
	.align	4


	//----- nvinfo : EIATTR_REGCOUNT
	.align		4
        /*0000*/ 	.byte	0x04, 0x2f
        /*0002*/ 	.short	(.L_1 - .L_0)
	.align		4
.L_0:
        /*0004*/ 	.word	index@(matmul_kernel)
        /*0008*/ 	.word	0x00000048


	//----- nvinfo : EIATTR_FRAME_SIZE
	.align		4
.L_1:
        /*000c*/ 	.byte	0x04, 0x11
        /*000e*/ 	.short	(.L_3 - .L_2)
	.align		4
.L_2:
        /*0010*/ 	.word	index@(matmul_kernel)
        /*0014*/ 	.word	0x00000000


	//----- nvinfo : EIATTR_MIN_STACK_SIZE
	.align		4
.L_3:
        /*0018*/ 	.byte	0x04, 0x12
        /*001a*/ 	.short	(.L_5 - .L_4)
	.align		4
.L_4:
        /*001c*/ 	.word	index@(matmul_kernel)
        /*0020*/ 	.word	0x00000000
.L_5:


//--------------------- .nv.info.matmul_kernel    --------------------------
	.section	.nv.info.matmul_kernel,"",@"SHT_CUDA_INFO"
	.sectionflags	@""
	.align	4


	//----- nvinfo : EIATTR_CUDA_API_VERSION
	.align		4
        /*0000*/ 	.byte	0x04, 0x37
        /*0002*/ 	.short	(.L_7 - .L_6)
.L_6:
        /*0004*/ 	.word	0x00000081


	//----- nvinfo : EIATTR_KPARAM_INFO
	.align		4
.L_7:
        /*0008*/ 	.byte	0x04, 0x17
        /*000a*/ 	.short	(.L_9 - .L_8)
.L_8:
        /*000c*/ 	.word	0x00000000
        /*0010*/ 	.short	0x000d
        /*0012*/ 	.short	0x0048
        /*0014*/ 	.byte	0x00, 0xf4, 0x21, 0x00


	//----- nvinfo : EIATTR_KPARAM_INFO
	.align		4
.L_9:
        /*0018*/ 	.byte	0x04, 0x17
        /*001a*/ 	.short	(.L_11 - .L_10)
.L_10:
        /*001c*/ 	.word	0x00000000
        /*0020*/ 	.short	0x000c
        /*0022*/ 	.short	0x0040
        /*0024*/ 	.byte	0x00, 0xf4, 0x21, 0x00


	//----- nvinfo : EIATTR_KPARAM_INFO
	.align		4
.L_11:
        /*0028*/ 	.byte	0x04, 0x17
        /*002a*/ 	.short	(.L_13 - .L_12)
.L_12:
        /*002c*/ 	.word	0x00000000
        /*0030*/ 	.short	0x000b
        /*0032*/ 	.short	0x0038
        /*0034*/ 	.byte	0x00, 0xf0, 0x11, 0x00


	//----- nvinfo : EIATTR_KPARAM_INFO
	.align		4
.L_13:
        /*0038*/ 	.byte	0x04, 0x17
        /*003a*/ 	.short	(.L_15 - .L_14)
.L_14:
        /*003c*/ 	.word	0x00000000
        /*0040*/ 	.short	0x000a
        /*0042*/ 	.short	0x0034
        /*0044*/ 	.byte	0x00, 0xf0, 0x11, 0x00


	//----- nvinfo : EIATTR_KPARAM_INFO
	.align		4
.L_15:
        /*0048*/ 	.byte	0x04, 0x17
        /*004a*/ 	.short	(.L_17 - .L_16)
.L_16:
        /*004c*/ 	.word	0x00000000
        /*0050*/ 	.short	0x0009
        /*0052*/ 	.short	0x0030
        /*0054*/ 	.byte	0x00, 0xf0, 0x11, 0x00


	//----- nvinfo : EIATTR_KPARAM_INFO
	.align		4
.L_17:
        /*0058*/ 	.byte	0x04, 0x17
        /*005a*/ 	.short	(.L_19 - .L_18)
.L_18:
        /*005c*/ 	.word	0x00000000
        /*0060*/ 	.short	0x0008
        /*0062*/ 	.short	0x002c
        /*0064*/ 	.byte	0x00, 0xf0, 0x11, 0x00


	//----- nvinfo : EIATTR_KPARAM_INFO
	.align		4
.L_19:
        /*0068*/ 	.byte	0x04, 0x17
        /*006a*/ 	.short	(.L_21 - .L_20)
.L_20:
        /*006c*/ 	.word	0x00000000
        /*0070*/ 	.short	0x0007
        /*0072*/ 	.short	0x0028
        /*0074*/ 	.byte	0x00, 0xf0, 0x11, 0x00


	//----- nvinfo : EIATTR_KPARAM_INFO
	.align		4
.L_21:
        /*0078*/ 	.byte	0x04, 0x17
        /*007a*/ 	.short	(.L_23 - .L_22)
.L_22:
        /*007c*/ 	.word	0x00000000
        /*0080*/ 	.short	0x0006
        /*0082*/ 	.short	0x0024
        /*0084*/ 	.byte	0x00, 0xf0, 0x11, 0x00


	//----- nvinfo : EIATTR_KPARAM_INFO
	.align		4
.L_23:
        /*0088*/ 	.byte	0x04, 0x17
        /*008a*/ 	.short	(.L_25 - .L_24)
.L_24:
        /*008c*/ 	.word	0x00000000
        /*0090*/ 	.short	0x0005
        /*0092*/ 	.short	0x0020
        /*0094*/ 	.byte	0x00, 0xf0, 0x11, 0x00


	//----- nvinfo : EIATTR_KPARAM_INFO
	.align		4
.L_25:
        /*0098*/ 	.byte	0x04, 0x17
        /*009a*/ 	.short	(.L_27 - .L_26)
.L_26:
        /*009c*/ 	.word	0x00000000
        /*00a0*/ 	.short	0x0004
        /*00a2*/ 	.short	0x001c
        /*00a4*/ 	.byte	0x00, 0xf0, 0x11, 0x00


	//----- nvinfo : EIATTR_KPARAM_INFO
	.align		4
.L_27:
        /*00a8*/ 	.byte	0x04, 0x17
        /*00aa*/ 	.short	(.L_29 - .L_28)
.L_28:
        /*00ac*/ 	.word	0x00000000
        /*00b0*/ 	.short	0x0003
        /*00b2*/ 	.short	0x0018
        /*00b4*/ 	.byte	0x00, 0xf0, 0x11, 0x00


	//----- nvinfo : EIATTR_KPARAM_INFO
	.align		4
.L_29:
        /*00b8*/ 	.byte	0x04, 0x17
        /*00ba*/ 	.short	(.L_31 - .L_30)
.L_30:
        /*00bc*/ 	.word	0x00000000
        /*00c0*/ 	.short	0x0002
        /*00c2*/ 	.short	0x0010
        /*00c4*/ 	.byte	0x00, 0xf4, 0x21, 0x00


	//----- nvinfo : EIATTR_KPARAM_INFO
	.align		4
.L_31:
        /*00c8*/ 	.byte	0x04, 0x17
        /*00ca*/ 	.short	(.L_33 - .L_32)
.L_32:
        /*00cc*/ 	.word	0x00000000
        /*00d0*/ 	.short	0x0001
        /*00d2*/ 	.short	0x0008
        /*00d4*/ 	.byte	0x00, 0xf4, 0x21, 0x00


	//----- nvinfo : EIATTR_KPARAM_INFO
	.align		4
.L_33:
        /*00d8*/ 	.byte	0x04, 0x17
        /*00da*/ 	.short	(.L_35 - .L_34)
.L_34:
        /*00dc*/ 	.word	0x00000000
        /*00e0*/ 	.short	0x0000
        /*00e2*/ 	.short	0x0000
        /*00e4*/ 	.byte	0x00, 0xf4, 0x21, 0x00


	//----- nvinfo : EIATTR_SPARSE_MMA_MASK
	.align		4
.L_35:
        /*00e8*/ 	.byte	0x03, 0x50
        /*00ea*/ 	.short	0x0000


	//----- nvinfo : EIATTR_MAXREG_COUNT
	.align		4
        /*00ec*/ 	.byte	0x03, 0x1b
        /*00ee*/ 	.short	0x00ff


	//----- nvinfo : EIATTR_NUM_BARRIERS
	.align		4
        /*00f0*/ 	.byte	0x02, 0x4c
        /*00f2*/ 	.byte	0x01
	.zero		1


	//----- nvinfo : EIATTR_VRC_CTA_INIT_COUNT
	.align		4
        /*00f4*/ 	.byte	0x02, 0x4a
	.zero		1
	.zero		1


	//----- nvinfo : EIATTR_EXIT_INSTR_OFFSETS
	.align		4
        /*00f8*/ 	.byte	0x04, 0x1c
        /*00fa*/ 	.short	(.L_37 - .L_36)


	//   ....[0]....
.L_36:
        /*00fc*/ 	.word	0x00001fd0


	//   ....[1]....
        /*0100*/ 	.word	0x00001ff0


	//----- nvinfo : EIATTR_REQNTID
	.align		4
.L_37:
        /*0104*/ 	.byte	0x04, 0x10
        /*0106*/ 	.short	(.L_39 - .L_38)
.L_38:
        /*0108*/ 	.word	0x00000080
        /*010c*/ 	.word	0x00000001
        /*0110*/ 	.word	0x00000001


	//----- nvinfo : EIATTR_CBANK_PARAM_SIZE
	.align		4
.L_39:
        /*0114*/ 	.byte	0x03, 0x19
        /*0116*/ 	.short	0x0050


	//----- nvinfo : EIATTR_PARAM_CBANK
	.align		4
        /*0118*/ 	.byte	0x04, 0x0a
        /*011a*/ 	.short	(.L_41 - .L_40)
	.align		4
.L_40:
        /*011c*/ 	.word	index@(.nv.constant0.matmul_kernel)
        /*0120*/ 	.short	0x0380
        /*0122*/ 	.short	0x0050


	//----- nvinfo : EIATTR_SW_WAR
	.align		4
.L_41:
        /*0124*/ 	.byte	0x04, 0x36
        /*0126*/ 	.short	(.L_43 - .L_42)
.L_42:
        /*0128*/ 	.word	0x00000008
.L_43:


//--------------------- .nv.compat                --------------------------
	.section	.nv.compat,"",@"SHT_CUDA_COMPAT_INFO"
	.align	4
        /*0000*/ 	.byte	0x02, 0x02, 0x02, 0x00, 0x02, 0x05, 0x05, 0x00, 0x02, 0x03, 0x00, 0x00, 0x02, 0x06, 0x01, 0x00


//--------------------- .nv.callgraph             --------------------------
	.section	.nv.callgraph,"",@"SHT_CUDA_CALLGRAPH"
	.align	4
	.sectionentsize	8
	.align		4
        /*0000*/ 	.word	0x00000000
	.align		4
        /*0004*/ 	.word	0xffffffff
	.align		4
        /*0008*/ 	.word	0x00000000
	.align		4
        /*000c*/ 	.word	0xfffffffe
	.align		4
        /*0010*/ 	.word	0x00000000
	.align		4
        /*0014*/ 	.word	0xfffffffd
	.align		4
        /*0018*/ 	.word	0x00000000
	.align		4
        /*001c*/ 	.word	0xfffffffc


//--------------------- .text.matmul_kernel       --------------------------
	.section	.text.matmul_kernel,"ax",@progbits
	.align	128
        .global         matmul_kernel
        .type           matmul_kernel,@function
        .size           matmul_kernel,(.L_x_3 - matmul_kernel)
        .other          matmul_kernel,@"STO_CUDA_ENTRY STV_DEFAULT"
matmul_kernel:
.text.matmul_kernel:
[----:B------:R-:W0:Y:S08]  /*0000*/  LDC R1, c[0x0][0x37c] ;  /* 0x0000df00ff017b82 */ /* 0x000e300000000800 */
[----:B------:R-:W1:Y:S01]  /*0010*/  LDC.64 R20, c[0x0][0x398] ;  /* 0x0000e600ff147b82 */ /* 0x000e620000000a00 */
[----:B------:R-:W2:Y:S01]  /*0020*/  S2R R5, SR_CTAID.X ;  /* 0x0000000000057919 */ /* 0x000ea20000002500 */
[----:B------:R-:W-:Y:S01]  /*0030*/  UMOV UR4, 0x400 ;  /* 0x0000040000047882 */ /* 0x000fe20000000000 */
[----:B------:R-:W3:Y:S05]  /*0040*/  LDCU.64 UR8, c[0x0][0x358] ;  /* 0x00006b00ff0877ac */ /* 0x000eea0008000a00 */
[----:B------:R-:W4:Y:S08]  /*0050*/  LDC R39, c[0x0][0x3a0] ;  /* 0x0000e800ff277b82 */ /* 0x000f300000000800 */
[----:B------:R-:W5:Y:S01]  /*0060*/  S2UR UR5, SR_CgaCtaId ;  /* 0x00000000000579c3 */ /* 0x000f620000008800 */
[----:B-1----:R-:W-:-:S05]  /*0070*/  VIADD R0, R21, 0x1f ;  /* 0x0000001f15007836 */ /* 0x002fca0000000000 */
[----:B------:R-:W-:Y:S01]  /*0080*/  SHF.R.S32.HI R3, RZ, 0x1f, R0 ;  /* 0x0000001fff037819 */ /* 0x000fe20000011400 */
[----:B----4-:R-:W-:-:S03]  /*0090*/  VIADD R39, R39, 0x1f ;  /* 0x0000001f27277836 */ /* 0x010fc60000000000 */
[----:B------:R-:W-:Y:S02]  /*00a0*/  LEA.HI R3, R3, R0, RZ, 0x5 ;  /* 0x0000000003037211 */ /* 0x000fe400078f28ff */
[----:B--2---:R-:W-:Y:S02]  /*00b0*/  IABS R8, R5 ;  /* 0x0000000500087213 */ /* 0x004fe40000000000 */
[----:B------:R-:W-:Y:S01]  /*00c0*/  SHF.R.S32.HI R3, RZ, 0x5, R3 ;  /* 0x00000005ff037819 */ /* 0x000fe20000011403 */
[----:B-----5:R-:W-:-:S04]  /*00d0*/  ULEA UR4, UR5, UR4, 0x18 ;  /* 0x0000000405047291 */ /* 0x020fc8000f8ec0ff */
[----:B------:R-:W-:-:S05]  /*00e0*/  IMAD.SHL.U32 R4, R3, 0x8, RZ ;  /* 0x0000000803047824 */ /* 0x000fca00078e00ff */
[-C--:B------:R-:W-:Y:S02]  /*00f0*/  IABS R7, R4.reuse ;  /* 0x0000000400077213 */ /* 0x080fe40000000000 */
[----:B------:R-:W-:Y:S02]  /*0100*/  IABS R10, R4 ;  /* 0x00000004000a7213 */ /* 0x000fe40000000000 */
[----:B------:R-:W1:Y:S08]  /*0110*/  I2F.RP R0, R7 ;  /* 0x0000000700007306 */ /* 0x000e700000209400 */
[----:B-1----:R-:W1:Y:S02]  /*0120*/  MUFU.RCP R0, R0 ;  /* 0x0000000000007308 */ /* 0x002e640000001000 */
[----:B-1----:R-:W-:-:S02]  /*0130*/  VIADD R2, R0, 0xffffffe ;  /* 0x0ffffffe00027836 */ /* 0x002fc40000000000 */
[----:B------:R-:W-:-:S04]  /*0140*/  IMAD.MOV R0, RZ, RZ, -R10 ;  /* 0x000000ffff007224 */ /* 0x000fc800078e0a0a */
[----:B------:R1:W2:Y:S02]  /*0150*/  F2I.FTZ.U32.TRUNC.NTZ R3, R2 ;  /* 0x0000000200037305 */ /* 0x0002a4000021f000 */
[----:B-1----:R-:W-:Y:S02]  /*0160*/  IMAD.MOV.U32 R2, RZ, RZ, RZ ;  /* 0x000000ffff027224 */ /* 0x002fe400078e00ff */
[----:B--2---:R-:W-:-:S04]  /*0170*/  IMAD.MOV R6, RZ, RZ, -R3 ;  /* 0x000000ffff067224 */ /* 0x004fc800078e0a03 */
[----:B------:R-:W-:Y:S02]  /*0180*/  IMAD R9, R6, R7, RZ ;  /* 0x0000000706097224 */ /* 0x000fe400078e02ff */
[----:B------:R-:W-:Y:S02]  /*0190*/  IMAD.MOV.U32 R6, RZ, RZ, R8 ;  /* 0x000000ffff067224 */ /* 0x000fe400078e0008 */
[----:B------:R-:W-:-:S06]  /*01a0*/  IMAD.HI.U32 R3, R3, R9, R2 ;  /* 0x0000000903037227 */ /* 0x000fcc00078e0002 */
[----:B------:R-:W-:-:S04]  /*01b0*/  IMAD.HI.U32 R3, R3, R6, RZ ;  /* 0x0000000603037227 */ /* 0x000fc800078e00ff */
[----:B------:R-:W-:-:S05]  /*01c0*/  IMAD R0, R3, R0, R6 ;  /* 0x0000000003007224 */ /* 0x000fca00078e0206 */
[----:B------:R-:W-:-:S13]  /*01d0*/  ISETP.GT.U32.AND P1, PT, R7, R0, PT ;  /* 0x000000000700720c */ /* 0x000fda0003f24070 */
[----:B------:R-:W-:Y:S02]  /*01e0*/  @!P1 IMAD.IADD R0, R0, 0x1, -R7 ;  /* 0x0000000100009824 */ /* 0x000fe400078e0a07 */
[----:B------:R-:W-:Y:S01]  /*01f0*/  @!P1 VIADD R3, R3, 0x1 ;  /* 0x0000000103039836 */ /* 0x000fe20000000000 */
[----:B------:R-:W-:Y:S02]  /*0200*/  ISETP.NE.AND P1, PT, R4, RZ, PT ;  /* 0x000000ff0400720c */ /* 0x000fe40003f25270 */
[----:B------:R-:W-:Y:S02]  /*0210*/  ISETP.GE.U32.AND P0, PT, R0, R7, PT ;  /* 0x000000070000720c */ /* 0x000fe40003f06070 */
[----:B------:R-:W-:-:S04]  /*0220*/  LOP3.LUT R0, R5, R4, RZ, 0x3c, !PT ;  /* 0x0000000405007212 */ /* 0x000fc800078e3cff */
[----:B------:R-:W-:Y:S01]  /*0230*/  ISETP.GE.AND P2, PT, R0, RZ, PT ;  /* 0x000000ff0000720c */ /* 0x000fe20003f46270 */
[----:B------:R-:W-:-:S06]  /*0240*/  VIADD R0, R20, 0xf ;  /* 0x0000000f14007836 */ /* 0x000fcc0000000000 */
[----:B------:R-:W-:-:S04]  /*0250*/  @P0 VIADD R3, R3, 0x1 ;  /* 0x0000000103030836 */ /* 0x000fc80000000000 */
[----:B------:R-:W-:Y:S01]  /*0260*/  IMAD.MOV.U32 R2, RZ, RZ, R3 ;  /* 0x000000ffff027224 */ /* 0x000fe200078e0003 */
[----:B------:R-:W-:-:S03]  /*0270*/  SHF.R.S32.HI R3, RZ, 0x1f, R0 ;  /* 0x0000001fff037819 */ /* 0x000fc60000011400 */
[----:B------:R-:W-:Y:S01]  /*0280*/  @!P2 IMAD.MOV R2, RZ, RZ, -R2 ;  /* 0x000000ffff02a224 */ /* 0x000fe200078e0a02 */
[----:B------:R-:W-:Y:S02]  /*0290*/  @!P1 LOP3.LUT R2, RZ, R4, RZ, 0x33, !PT ;  /* 0x00000004ff029212 */ /* 0x000fe400078e33ff */
[----:B------:R-:W-:-:S03]  /*02a0*/  LEA.HI R3, R3, R0, RZ, 0x4 ;  /* 0x0000000003037211 */ /* 0x000fc600078f20ff */
[----:B------:R-:W-:Y:S02]  /*02b0*/  IMAD.SHL.U32 R8, R2, 0x8, RZ ;  /* 0x0000000802087824 */ /* 0x000fe400078e00ff */
[----:B------:R-:W-:-:S03]  /*02c0*/  IMAD.MOV R2, RZ, RZ, -R2 ;  /* 0x000000ffff027224 */ /* 0x000fc600078e0a02 */
[----:B------:R-:W-:Y:S01]  /*02d0*/  LEA.HI.SX32 R3, R3, -R8, 0x1c ;  /* 0x8000000803037211 */ /* 0x000fe200078fe2ff */
[----:B------:R-:W-:-:S03]  /*02e0*/  IMAD R4, R4, R2, R5 ;  /* 0x0000000204047224 */ /* 0x000fc600078e0205 */
[----:B------:R-:W-:Y:S02]  /*02f0*/  VIMNMX R11, PT, PT, R3, 0x8, PT ;  /* 0x00000008030b7848 */ /* 0x000fe40003fe0100 */
[----:B------:R-:W-:Y:S02]  /*0300*/  IABS R9, R4 ;  /* 0x0000000400097213 */ /* 0x000fe40000000000 */
[----:B------:R-:W-:-:S04]  /*0310*/  IABS R7, R11 ;  /* 0x0000000b00077213 */ /* 0x000fc80000000000 */
[----:B------:R-:W1:Y:S08]  /*0320*/  I2F.RP R0, R7 ;  /* 0x0000000700007306 */ /* 0x000e700000209400 */
[----:B-1----:R-:W1:Y:S02]  /*0330*/  MUFU.RCP R0, R0 ;  /* 0x0000000000007308 */ /* 0x002e640000001000 */
[----:B-1----:R-:W-:-:S06]  /*0340*/  VIADD R3, R0, 0xffffffe ;  /* 0x0ffffffe00037836 */ /* 0x002fcc0000000000 */
[----:B------:R-:W1:Y:S02]  /*0350*/  F2I.FTZ.U32.TRUNC.NTZ R3, R3 ;  /* 0x0000000300037305 */ /* 0x000e64000021f000 */
[----:B-1----:R-:W-:-:S04]  /*0360*/  IMAD.MOV R6, RZ, RZ, -R3 ;  /* 0x000000ffff067224 */ /* 0x002fc800078e0a03 */
[----:B------:R-:W-:Y:S01]  /*0370*/  IMAD.MOV.U32 R2, RZ, RZ, R6 ;  /* 0x000000ffff027224 */ /* 0x000fe200078e0006 */
[----:B------:R-:W-:-:S03]  /*0380*/  IABS R6, R11 ;  /* 0x0000000b00067213 */ /* 0x000fc60000000000 */
[----:B------:R-:W-:Y:S02]  /*0390*/  IMAD R5, R2, R7, RZ ;  /* 0x0000000702057224 */ /* 0x000fe400078e02ff */
[----:B------:R-:W-:Y:S02]  /*03a0*/  IMAD.MOV.U32 R2, RZ, RZ, RZ ;  /* 0x000000ffff027224 */ /* 0x000fe400078e00ff */
[----:B------:R-:W-:Y:S02]  /*03b0*/  IMAD.MOV R0, RZ, RZ, -R6 ;  /* 0x000000ffff007224 */ /* 0x000fe400078e0a06 */
[----:B------:R-:W-:Y:S01]  /*03c0*/  IMAD.HI.U32 R2, R3, R5, R2 ;  /* 0x0000000503027227 */ /* 0x000fe200078e0002 */
[----:B------:R-:W-:-:S04]  /*03d0*/  LOP3.LUT R3, R4, R11, RZ, 0x3c, !PT ;  /* 0x0000000b04037212 */ /* 0x000fc800078e3cff */
[----:B------:R-:W-:Y:S01]  /*03e0*/  ISETP.GE.AND P2, PT, R3, RZ, PT ;  /* 0x000000ff0300720c */ /* 0x000fe20003f46270 */
[----:B------:R-:W-:-:S04]  /*03f0*/  IMAD.HI.U32 R2, R2, R9, RZ ;  /* 0x0000000902027227 */ /* 0x000fc800078e00ff */
[----:B------:R-:W-:-:S05]  /*0400*/  IMAD R0, R2, R0, R9 ;  /* 0x0000000002007224 */ /* 0x000fca00078e0209 */
[----:B------:R-:W-:-:S13]  /*0410*/  ISETP.GT.U32.AND P1, PT, R7, R0, PT ;  /* 0x000000000700720c */ /* 0x000fda0003f24070 */
[----:B------:R-:W-:Y:S02]  /*0420*/  @!P1 IMAD.IADD R0, R0, 0x1, -R7 ;  /* 0x0000000100009824 */ /* 0x000fe400078e0a07 */
[----:B------:R-:W-:Y:S01]  /*0430*/  @!P1 VIADD R2, R2, 0x1 ;  /* 0x0000000102029836 */ /* 0x000fe20000000000 */
[----:B------:R-:W-:Y:S02]  /*0440*/  ISETP.NE.AND P1, PT, R11, RZ, PT ;  /* 0x000000ff0b00720c */ /* 0x000fe40003f25270 */
[----:B------:R-:W-:Y:S02]  /*0450*/  ISETP.GE.U32.AND P0, PT, R0, R7, PT ;  /* 0x000000070000720c */ /* 0x000fe40003f06070 */
[----:B------:R-:W1:Y:S11]  /*0460*/  S2R R0, SR_TID.X ;  /* 0x0000000000007919 */ /* 0x000e760000002100 */
[----:B------:R-:W-:Y:S01]  /*0470*/  @P0 VIADD R2, R2, 0x1 ;  /* 0x0000000102020836 */ /* 0x000fe20000000000 */
[----:B------:R-:W-:-:S03]  /*0480*/  ISETP.GT.AND P0, PT, R39, 0x1f, PT ;  /* 0x0000001f2700780c */ /* 0x000fc60003f04270 */
[----:B------:R-:W-:-:S04]  /*0490*/  IMAD.MOV.U32 R6, RZ, RZ, R2 ;  /* 0x000000ffff067224 */ /* 0x000fc800078e0002 */
[----:B------:R-:W-:Y:S01]  /*04a0*/  @!P2 IMAD.MOV R6, RZ, RZ, -R6 ;  /* 0x000000ffff06a224 */ /* 0x000fe200078e0a06 */
[----:B------:R-:W-:-:S05]  /*04b0*/  @!P1 LOP3.LUT R6, RZ, R11, RZ, 0x33, !PT ;  /* 0x0000000bff069212 */ /* 0x000fca00078e33ff */
[----:B------:R-:W-:Y:S01]  /*04c0*/  IMAD.MOV R2, RZ, RZ, -R6 ;  /* 0x000000ffff027224 */ /* 0x000fe200078e0a06 */
[----:B------:R-:W-:Y:S02]  /*04d0*/  @!P0 CS2R R16, SRZ ;  /* 0x0000000000108805 */ /* 0x000fe4000001ff00 */
[----:B------:R-:W-:Y:S01]  /*04e0*/  @!P0 CS2R R18, SRZ ;  /* 0x0000000000128805 */ /* 0x000fe2000001ff00 */
[----:B------:R-:W-:Y:S02]  /*04f0*/  IMAD.SHL.U32 R6, R6, 0x20, RZ ;  /* 0x0000002006067824 */ /* 0x000fe400078e00ff */
[----:B------:R-:W-:Y:S01]  /*0500*/  IMAD R2, R11, R2, R4 ;  /* 0x000000020b027224 */ /* 0x000fe200078e0204 */
[C---:B-1----:R-:W-:Y:S01]  /*0510*/  LOP3.LUT R3, R0.reuse, 0xf, RZ, 0xc0, !PT ;  /* 0x0000000f00037812 */ /* 0x042fe200078ec0ff */
[----:B------:R-:W-:Y:S01]  /*0520*/  @!P0 IMAD.SHL.U32 R7, R0, 0x20, RZ ;  /* 0x0000002000078824 */ /* 0x000fe200078e00ff */
[----:B------:R-:W-:Y:S01]  /*0530*/  SHF.R.U32.HI R5, RZ, 0x5, R0 ;  /* 0x00000005ff057819 */ /* 0x000fe20000011600 */
[----:B------:R-:W-:Y:S01]  /*0540*/  IMAD.IADD R2, R8, 0x1, R2 ;  /* 0x0000000108027824 */ /* 0x000fe200078e0202 */
[----:B------:R-:W-:-:S02]  /*0550*/  SHF.R.U32.HI R46, RZ, 0x4, R0 ;  /* 0x00000004ff2e7819 */ /* 0x000fc40000011600 */
[----:B------:R-:W-:Y:S01]  /*0560*/  LOP3.LUT R44, R0, 0x1f, RZ, 0xc0, !PT ;  /* 0x0000001f002c7812 */ /* 0x000fe200078ec0ff */
[----:B------:R-:W-:Y:S01]  /*0570*/  IMAD R2, R2, 0x10, R3 ;  /* 0x0000001002027824 */ /* 0x000fe200078e0203 */
[----:B------:R-:W-:Y:S02]  /*0580*/  SGXT.U32 R5, R5, 0x2 ;  /* 0x000000020505781a */ /* 0x000fe40000000000 */
[----:B------:R-:W-:Y:S02]  /*0590*/  SGXT.U32 R46, R46, 0x3 ;  /* 0x000000032e2e781a */ /* 0x000fe40000000000 */
[----:B------:R-:W-:Y:S01]  /*05a0*/  @!P0 LOP3.LUT R7, R7, 0x60, RZ, 0xc0, !PT ;  /* 0x0000006007078812 */ /* 0x000fe200078ec0ff */
[----:B0--3--:R-:W-:Y:S06]  /*05b0*/  @!P0 BRA `(.L_x_0) ;  /* 0x0000001400908947 */ /* 0x009fec0003800000 */
[----:B------:R-:W-:Y:S01]  /*05c0*/  IABS R4, R20 ;  /* 0x0000001400047213 */ /* 0x000fe20000000000 */
[----:B------:R-:W0:Y:S01]  /*05d0*/  LDCU UR6, c[0x0][0x3b0] ;  /* 0x00007600ff0677ac */ /* 0x000e220008000800 */
[----:B------:R-:W-:Y:S02]  /*05e0*/  IABS R3, R21 ;  /* 0x0000001500037213 */ /* 0x000fe40000000000 */
[----:B------:R-:W1:Y:S01]  /*05f0*/  I2F.RP R12, R4 ;  /* 0x00000004000c7306 */ /* 0x000e620000209400 */
[----:B------:R-:W-:Y:S01]  /*0600*/  ISETP.GE.AND P3, PT, R2, RZ, PT ;  /* 0x000000ff0200720c */ /* 0x000fe20003f66270 */
[----:B------:R-:W2:Y:S01]  /*0610*/  LDCU.128 UR12, c[0x0][0x380] ;  /* 0x00007000ff0c77ac */ /* 0x000ea20008000c00 */
[C---:B------:R-:W-:Y:S02]  /*0620*/  LOP3.LUT R52, R46.reuse, 0x8, RZ, 0xfc, !PT ;  /* 0x000000082e347812 */ /* 0x040fe400078efcff */
[C---:B------:R-:W-:Y:S01]  /*0630*/  LOP3.LUT R50, R46.reuse, 0x10, RZ, 0xfc, !PT ;  /* 0x000000102e327812 */ /* 0x040fe200078efcff */
[----:B------:R-:W3:Y:S01]  /*0640*/  LDCU UR7, c[0x0][0x3a4] ;  /* 0x00007480ff0777ac */ /* 0x000ee20008000800 */
[----:B------:R-:W-:Y:S01]  /*0650*/  LOP3.LUT R48, R46, 0x18, RZ, 0xfc, !PT ;  /* 0x000000182e307812 */ /* 0x000fe200078efcff */
[----:B------:R-:W4:Y:S01]  /*0660*/  I2F.RP R7, R3 ;  /* 0x0000000300077306 */ /* 0x000f220000209400 */
[----:B------:R-:W-:Y:S01]  /*0670*/  LOP3.LUT R31, R0, 0x7f, RZ, 0xc0, !PT ;  /* 0x0000007f001f7812 */ /* 0x000fe200078ec0ff */
[----:B------:R-:W5:Y:S03]  /*0680*/  LDCU UR5, c[0x0][0x3ac] ;  /* 0x00007580ff0577ac */ /* 0x000f660008000800 */
[----:B------:R-:W-:-:S02]  /*0690*/  LOP3.LUT R33, R31, 0x8, RZ, 0x3c, !PT ;  /* 0x000000081f217812 */ /* 0x000fc400078e3cff */
[----:B------:R-:W-:Y:S01]  /*06a0*/  LOP3.LUT R37, R31, 0x10, RZ, 0x3c, !PT ;  /* 0x000000101f257812 */ /* 0x000fe200078e3cff */
[----:B-1----:R-:W1:Y:S08]  /*06b0*/  MUFU.RCP R12, R12 ;  /* 0x0000000c000c7308 */ /* 0x002e700000001000 */
[----:B----4-:R-:W4:Y:S01]  /*06c0*/  MUFU.RCP R7, R7 ;  /* 0x0000000700077308 */ /* 0x010f220000001000 */
[----:B-----5:R-:W-:Y:S01]  /*06d0*/  IMAD R44, R44, UR5, RZ ;  /* 0x000000052c2c7c24 */ /* 0x020fe2000f8e02ff */
[----:B------:R-:W-:Y:S01]  /*06e0*/  USHF.L.U32 UR5, UR5, 0x5, URZ ;  /* 0x0000000505057899 */ /* 0x000fe200080006ff */
[----:B-1----:R-:W-:-:S05]  /*06f0*/  VIADD R10, R12, 0xffffffe ;  /* 0x0ffffffe0c0a7836 */ /* 0x002fca0000000000 */
[----:B------:R1:W5:Y:S01]  /*0700*/  F2I.FTZ.U32.TRUNC.NTZ R11, R10 ;  /* 0x0000000a000b7305 */ /* 0x000362000021f000 */
[----:B----4-:R-:W-:Y:S01]  /*0710*/  VIADD R8, R7, 0xffffffe ;  /* 0x0ffffffe07087836 */ /* 0x010fe20000000000 */
[----:B------:R-:W-:-:S06]  /*0720*/  IABS R7, R2 ;  /* 0x0000000200077213 */ /* 0x000fcc0000000000 */
[----:B------:R4:W0:Y:S01]  /*0730*/  F2I.FTZ.U32.TRUNC.NTZ R9, R8 ;  /* 0x0000000800097305 */ /* 0x000822000021f000 */
[----:B-1----:R-:W-:Y:S02]  /*0740*/  IMAD.MOV.U32 R10, RZ, RZ, RZ ;  /* 0x000000ffff0a7224 */ /* 0x002fe400078e00ff */
[----:B-----5:R-:W-:Y:S02]  /*0750*/  IMAD.MOV R13, RZ, RZ, -R11 ;  /* 0x000000ffff0d7224 */ /* 0x020fe400078e0a0b */
[----:B----4-:R-:W-:Y:S02]  /*0760*/  IMAD.MOV.U32 R8, RZ, RZ, RZ ;  /* 0x000000ffff087224 */ /* 0x010fe400078e00ff */
[----:B------:R-:W-:-:S04]  /*0770*/  IMAD R13, R13, R4, RZ ;  /* 0x000000040d0d7224 */ /* 0x000fc800078e02ff */
[----:B------:R-:W-:Y:S01]  /*0780*/  IMAD.HI.U32 R11, R11, R13, R10 ;  /* 0x0000000d0b0b7227 */ /* 0x000fe200078e000a */
[----:B------:R-:W-:-:S03]  /*0790*/  LOP3.LUT R13, R6, R5, RZ, 0xfc, !PT ;  /* 0x00000005060d7212 */ /* 0x000fc600078efcff */
[----:B0-----:R-:W-:Y:S01]  /*07a0*/  IMAD.MOV R10, RZ, RZ, -R9 ;  /* 0x000000ffff0a7224 */ /* 0x001fe200078e0a09 */
[----:B------:R-:W-:Y:S01]  /*07b0*/  LOP3.LUT R25, R13, 0x1c, RZ, 0xfc, !PT ;  /* 0x0000001c0d197812 */ /* 0x000fe200078efcff */
[----:B------:R-:W-:Y:S01]  /*07c0*/  IMAD.HI.U32 R11, R11, R7, RZ ;  /* 0x000000070b0b7227 */ /* 0x000fe200078e00ff */
[C---:B------:R-:W-:Y:S02]  /*07d0*/  LOP3.LUT R17, R13.reuse, 0x14, RZ, 0xfc, !PT ;  /* 0x000000140d117812 */ /* 0x040fe400078efcff */
[----:B------:R-:W-:Y:S01]  /*07e0*/  IABS R16, R25 ;  /* 0x0000001900107213 */ /* 0x000fe20000000000 */
[----:B------:R-:W-:Y:S01]  /*07f0*/  IMAD R5, R10, R3, RZ ;  /* 0x000000030a057224 */ /* 0x000fe200078e02ff */
[C---:B------:R-:W-:Y:S01]  /*0800*/  LOP3.LUT R15, R13.reuse, 0x18, RZ, 0xfc, !PT ;  /* 0x000000180d0f7812 */ /* 0x040fe200078efcff */
[----:B------:R-:W-:Y:S01]  /*0810*/  IMAD.MOV R11, RZ, RZ, -R11 ;  /* 0x000000ffff0b7224 */ /* 0x000fe200078e0a0b */
[----:B------:R-:W-:Y:S01]  /*0820*/  LOP3.LUT R19, R13, 0x10, RZ, 0xfc, !PT ;  /* 0x000000100d137812 */ /* 0x000fe200078efcff */
[----:B------:R-:W-:Y:S01]  /*0830*/  IMAD.HI.U32 R9, R9, R5, R8 ;  /* 0x0000000509097227 */ /* 0x000fe200078e0008 */
[----:B------:R-:W-:-:S02]  /*0840*/  IABS R12, R17 ;  /* 0x00000011000c7213 */ /* 0x000fc40000000000 */
[----:B------:R-:W-:Y:S01]  /*0850*/  IABS R18, R15 ;  /* 0x0000000f00127213 */ /* 0x000fe20000000000 */
[C---:B------:R-:W-:Y:S01]  /*0860*/  IMAD R11, R4.reuse, R11, R7 ;  /* 0x0000000b040b7224 */ /* 0x040fe200078e0207 */
[----:B------:R-:W-:Y:S01]  /*0870*/  IABS R14, R19 ;  /* 0x00000013000e7213 */ /* 0x000fe20000000000 */
[----:B------:R-:W-:Y:S01]  /*0880*/  IMAD.HI.U32 R5, R9, R16, RZ ;  /* 0x0000001009057227 */ /* 0x000fe200078e00ff */
[----:B------:R-:W-:Y:S02]  /*0890*/  LOP3.LUT R23, R13, 0xc, RZ, 0xfc, !PT ;  /* 0x0000000c0d177812 */ /* 0x000fe400078efcff */
[----:B------:R-:W-:Y:S01]  /*08a0*/  ISETP.GT.U32.AND P0, PT, R4, R11, PT ;  /* 0x0000000b0400720c */ /* 0x000fe20003f04070 */
[----:B------:R-:W-:Y:S01]  /*08b0*/  IMAD.MOV R10, RZ, RZ, -R5 ;  /* 0x000000ffff0a7224 */ /* 0x000fe200078e0a05 */
[----:B------:R-:W-:Y:S01]  /*08c0*/  IABS R22, R23 ;  /* 0x0000001700167213 */ /* 0x000fe20000000000 */
[----:B------:R-:W-:Y:S01]  /*08d0*/  IMAD.HI.U32 R8, R9, R12, RZ ;  /* 0x0000000c09087227 */ /* 0x000fe200078e00ff */
[----:B------:R-:W-:-:S02]  /*08e0*/  LOP3.LUT R27, R13, 0x8, RZ, 0xfc, !PT ;  /* 0x000000080d1b7812 */ /* 0x000fc400078efcff */
[----:B------:R-:W-:Y:S01]  /*08f0*/  LOP3.LUT R28, R13, 0x4, RZ, 0xfc, !PT ;  /* 0x000000040d1c7812 */ /* 0x000fe200078efcff */
[----:B------:R-:W-:Y:S01]  /*0900*/  IMAD R16, R3, R10, R16 ;  /* 0x0000000a03107224 */ /* 0x000fe200078e0210 */
[----:B------:R-:W-:Y:S01]  /*0910*/  IABS R26, R13 ;  /* 0x0000000d001a7213 */ /* 0x000fe20000000000 */
[----:B------:R-:W-:Y:S01]  /*0920*/  IMAD.HI.U32 R7, R9, R18, RZ ;  /* 0x0000001209077227 */ /* 0x000fe200078e00ff */
[----:B------:R-:W-:Y:S02]  /*0930*/  IABS R24, R28 ;  /* 0x0000001c00187213 */ /* 0x000fe40000000000 */
[----:B------:R-:W-:Y:S01]  /*0940*/  ISETP.GT.U32.AND P2, PT, R3, R16, PT ;  /* 0x000000100300720c */ /* 0x000fe20003f44070 */
[----:B------:R-:W-:Y:S01]  /*0950*/  @!P0 IMAD.IADD R11, R11, 0x1, -R4 ;  /* 0x000000010b0b8824 */ /* 0x000fe200078e0a04 */
[----:B------:R-:W-:Y:S01]  /*0960*/  ISETP.NE.AND P0, PT, R20, RZ, PT ;  /* 0x000000ff1400720c */ /* 0x000fe20003f05270 */
[----:B------:R-:W-:-:S03]  /*0970*/  IMAD.HI.U32 R5, R9, R14, RZ ;  /* 0x0000000e09057227 */ /* 0x000fc600078e00ff */
[----:B------:R-:W-:Y:S01]  /*0980*/  ISETP.GT.U32.AND P1, PT, R4, R11, PT ;  /* 0x0000000b0400720c */ /* 0x000fe20003f24070 */
[----:B------:R-:W-:Y:S02]  /*0990*/  IMAD.MOV R8, RZ, RZ, -R8 ;  /* 0x000000ffff087224 */ /* 0x000fe400078e0a08 */
[----:B------:R-:W-:Y:S02]  /*09a0*/  IMAD.MOV R7, RZ, RZ, -R7 ;  /* 0x000000ffff077224 */ /* 0x000fe400078e0a07 */
[----:B------:R-:W-:Y:S02]  /*09b0*/  IMAD.MOV R5, RZ, RZ, -R5 ;  /* 0x000000ffff057224 */ /* 0x000fe400078e0a05 */
[C---:B------:R-:W-:Y:S01]  /*09c0*/  IMAD R10, R3.reuse, R8, R12 ;  /* 0x00000008030a7224 */ /* 0x040fe200078e020c */
[----:B------:R-:W-:Y:S01]  /*09d0*/  SHF.R.S32.HI R8, RZ, 0x1f, R39 ;  /* 0x0000001fff087819 */ /* 0x000fe20000011427 */
[C---:B------:R-:W-:Y:S01]  /*09e0*/  IMAD R18, R3.reuse, R7, R18 ;  /* 0x0000000703127224 */ /* 0x040fe200078e0212 */
[----:B------:R-:W-:Y:S01]  /*09f0*/  IABS R7, R27 ;  /* 0x0000001b00077213 */ /* 0x000fe20000000000 */
[C---:B------:R-:W-:Y:S01]  /*0a00*/  IMAD R12, R3.reuse, R5, R14 ;  /* 0x00000005030c7224 */ /* 0x040fe200078e020e */
[C---:B------:R-:W-:Y:S01]  /*0a10*/  ISETP.GT.U32.AND P5, PT, R3.reuse, R10, PT ;  /* 0x0000000a0300720c */ /* 0x040fe20003fa4070 */
[----:B------:R-:W-:Y:S01]  /*0a20*/  @!P2 IMAD.IADD R16, R16, 0x1, -R3 ;  /* 0x000000011010a824 */ /* 0x000fe200078e0a03 */
[----:B------:R-:W-:Y:S01]  /*0a30*/  ISETP.GT.U32.AND P4, PT, R3, R18, PT ;  /* 0x000000120300720c */ /* 0x000fe20003f84070 */
[----:B------:R-:W-:Y:S01]  /*0a40*/  IMAD.HI.U32 R5, R9, R22, RZ ;  /* 0x0000001609057227 */ /* 0x000fe200078e00ff */
[----:B------:R-:W-:-:S02]  /*0a50*/  ISETP.GT.U32.AND P6, PT, R3, R12, PT ;  /* 0x0000000c0300720c */ /* 0x000fc40003fc4070 */
[----:B------:R-:W-:Y:S01]  /*0a60*/  ISETP.GT.U32.AND P2, PT, R3, R16, PT ;  /* 0x000000100300720c */ /* 0x000fe20003f44070 */
[----:B------:R-:W-:Y:S01]  /*0a70*/  @!P1 IMAD.IADD R11, R11, 0x1, -R4 ;  /* 0x000000010b0b9824 */ /* 0x000fe200078e0a04 */
[----:B------:R-:W-:Y:S01]  /*0a80*/  LEA.HI R39, R8, R39, RZ, 0x5 ;  /* 0x0000002708277211 */ /* 0x000fe200078f28ff */
[----:B------:R-:W-:Y:S01]  /*0a90*/  IMAD.MOV R5, RZ, RZ, -R5 ;  /* 0x000000ffff057224 */ /* 0x000fe200078e0a05 */
[----:B------:R-:W-:Y:S01]  /*0aa0*/  ISETP.GE.AND P1, PT, R13, RZ, PT ;  /* 0x000000ff0d00720c */ /* 0x000fe20003f26270 */
[----:B------:R-:W-:Y:S01]  /*0ab0*/  IMAD.MOV.U32 R4, RZ, RZ, R11 ;  /* 0x000000ffff047224 */ /* 0x000fe200078e000b */
[----:B------:R-:W-:Y:S01]  /*0ac0*/  SHF.R.S32.HI R39, RZ, 0x5, R39 ;  /* 0x00000005ff277819 */ /* 0x000fe20000011427 */
[----:B------:R-:W-:Y:S02]  /*0ad0*/  IMAD R14, R3, R5, R22 ;  /* 0x00000005030e7224 */ /* 0x000fe400078e0216 */
[----:B------:R-:W-:Y:S02]  /*0ae0*/  IMAD.MOV.U32 R22, RZ, RZ, R7 ;  /* 0x000000ffff167224 */ /* 0x000fe400078e0007 */
[----:B------:R-:W-:Y:S01]  /*0af0*/  @!P3 IMAD.MOV R4, RZ, RZ, -R4 ;  /* 0x000000ffff04b224 */ /* 0x000fe200078e0a04 */
[----:B------:R-:W-:Y:S01]  /*0b00*/  ISETP.GE.AND P3, PT, R25, RZ, PT ;  /* 0x000000ff1900720c */ /* 0x000fe20003f66270 */
[--C-:B------:R-:W-:Y:S01]  /*0b10*/  @!P4 IMAD.IADD R18, R18, 0x1, -R3.reuse ;  /* 0x000000011212c824 */ /* 0x100fe200078e0a03 */
[----:B------:R-:W-:Y:S01]  /*0b20*/  @!P0 LOP3.LUT R4, RZ, R20, RZ, 0x33, !PT ;  /* 0x00000014ff048212 */ /* 0x000fe200078e33ff */
[----:B------:R-:W-:Y:S01]  /*0b30*/  @!P6 IMAD.IADD R12, R12, 0x1, -R3 ;  /* 0x000000010c0ce824 */ /* 0x000fe200078e0a03 */
[----:B------:R-:W-:Y:S01]  /*0b40*/  ISETP.GT.U32.AND P0, PT, R3, R14, PT ;  /* 0x0000000e0300720c */ /* 0x000fe20003f04070 */
[----:B------:R-:W-:Y:S01]  /*0b50*/  IMAD.HI.U32 R5, R9, R22, RZ ;  /* 0x0000001609057227 */ /* 0x000fe200078e00ff */
[----:B------:R-:W-:-:S02]  /*0b60*/  ISETP.GT.U32.AND P4, PT, R3, R18, PT ;  /* 0x000000120300720c */ /* 0x000fc40003f84070 */
[----:B------:R-:W-:Y:S01]  /*0b70*/  SHF.R.S32.HI R20, RZ, 0x2, R0 ;  /* 0x00000002ff147819 */ /* 0x000fe20000011400 */
[----:B------:R-:W-:-:S03]  /*0b80*/  IMAD.HI.U32 R7, R9, R24, RZ ;  /* 0x0000001809077227 */ /* 0x000fc600078e00ff */
[----:B------:R-:W-:Y:S01]  /*0b90*/  SGXT R20, R20, 0x1 ;  /* 0x000000011414781a */ /* 0x000fe20000000200 */
[----:B------:R-:W-:Y:S01]  /*0ba0*/  @!P2 IMAD.IADD R16, R16, 0x1, -R3 ;  /* 0x000000011010a824 */ /* 0x000fe200078e0a03 */
[----:B------:R-:W-:Y:S01]  /*0bb0*/  ISETP.GT.U32.AND P2, PT, R3, R12, PT ;  /* 0x0000000c0300720c */ /* 0x000fe20003f44070 */
[----:B------:R-:W-:Y:S02]  /*0bc0*/  IMAD.MOV R5, RZ, RZ, -R5 ;  /* 0x000000ffff057224 */ /* 0x000fe400078e0a05 */
[----:B------:R-:W-:Y:S02]  /*0bd0*/  IMAD.MOV R7, RZ, RZ, -R7 ;  /* 0x000000ffff077224 */ /* 0x000fe400078e0a07 */
[----:B------:R-:W-:-:S04]  /*0be0*/  IMAD.HI.U32 R9, R9, R26, RZ ;  /* 0x0000001a09097227 */ /* 0x000fc800078e00ff */
[C---:B------:R-:W-:Y:S01]  /*0bf0*/  IMAD R22, R3.reuse, R5, R22 ;  /* 0x0000000503167224 */ /* 0x040fe200078e0216 */
[----:B------:R-:W-:Y:S01]  /*0c00*/  SHF.R.U32.HI R5, RZ, 0x1, R0 ;  /* 0x00000001ff057819 */ /* 0x000fe20000011600 */
[----:B------:R-:W-:Y:S02]  /*0c10*/  IMAD R24, R3, R7, R24 ;  /* 0x0000000703187224 */ /* 0x000fe400078e0218 */
[----:B------:R-:W-:Y:S01]  /*0c20*/  IMAD.MOV R9, RZ, RZ, -R9 ;  /* 0x000000ffff097224 */ /* 0x000fe200078e0a09 */
[----:B------:R-:W-:Y:S01]  /*0c30*/  LOP3.LUT R5, R5, 0x10, R0, 0xf8, !PT ;  /* 0x0000001005057812 */ /* 0x000fe200078ef800 */
[--C-:B------:R-:W-:Y:S01]  /*0c40*/  @!P5 IMAD.IADD R10, R10, 0x1, -R3.reuse ;  /* 0x000000010a0ad824 */ /* 0x100fe200078e0a03 */
[C---:B------:R-:W-:Y:S01]  /*0c50*/  ISETP.GT.U32.AND P5, PT, R3.reuse, R22, PT ;  /* 0x000000160300720c */ /* 0x040fe20003fa4070 */
[C---:B------:R-:W-:Y:S01]  /*0c60*/  IMAD R26, R3.reuse, R9, R26 ;  /* 0x00000009031a7224 */ /* 0x040fe200078e021a */
[----:B------:R-:W-:Y:S01]  /*0c70*/  SHF.R.U32.HI R9, RZ, 0x2, R0 ;  /* 0x00000002ff097819 */ /* 0x000fe20000011600 */
[----:B------:R-:W-:Y:S01]  /*0c80*/  @!P3 IMAD.MOV R16, RZ, RZ, -R16 ;  /* 0x000000ffff10b224 */ /* 0x000fe200078e0a10 */
[----:B------:R-:W-:Y:S01]  /*0c90*/  ISETP.GT.U32.AND P3, PT, R3, R24, PT ;  /* 0x000000180300720c */ /* 0x000fe20003f64070 */
[--C-:B------:R-:W-:Y:S01]  /*0ca0*/  @!P4 IMAD.IADD R18, R18, 0x1, -R3.reuse ;  /* 0x000000011212c824 */ /* 0x100fe200078e0a03 */
[----:B------:R-:W-:Y:S01]  /*0cb0*/  ISETP.GE.AND P4, PT, R15, RZ, PT ;  /* 0x000000ff0f00720c */ /* 0x000fe20003f86270 */
[--C-:B------:R-:W-:Y:S01]  /*0cc0*/  @!P2 IMAD.IADD R12, R12, 0x1, -R3.reuse ;  /* 0x000000010c0ca824 */ /* 0x100fe200078e0a03 */
[C---:B------:R-:W-:Y:S01]  /*0cd0*/  ISETP.GT.U32.AND P2, PT, R3.reuse, R26, PT ;  /* 0x0000001a0300720c */ /* 0x040fe20003f44070 */
[----:B------:R-:W-:Y:S01]  /*0ce0*/  @!P0 IMAD.IADD R14, R14, 0x1, -R3 ;  /* 0x000000010e0e8824 */ /* 0x000fe200078e0a03 */
[----:B------:R-:W-:Y:S01]  /*0cf0*/  ISETP.GT.U32.AND P0, PT, R3, R10, PT ;  /* 0x0000000a0300720c */ /* 0x000fe20003f04070 */
[----:B------:R-:W-:-:S02]  /*0d00*/  IMAD.SHL.U32 R8, R0, 0x40, RZ ;  /* 0x0000004000087824 */ /* 0x000fc400078e00ff */
[--C-:B------:R-:W-:Y:S01]  /*0d10*/  @!P5 IMAD.IADD R22, R22, 0x1, -R3.reuse ;  /* 0x000000011616d824 */ /* 0x100fe200078e0a03 */
[----:B------:R-:W-:Y:S01]  /*0d20*/  ISETP.GT.U32.AND P6, PT, R3, R14, PT ;  /* 0x0000000e0300720c */ /* 0x000fe20003fc4070 */
[----:B------:R-:W-:Y:S01]  /*0d30*/  IMAD.SHL.U32 R7, R5, 0x10, RZ ;  /* 0x0000001005077824 */ /* 0x000fe200078e00ff */
[----:B------:R-:W-:Y:S01]  /*0d40*/  SGXT.U32 R5, R9, 0x3 ;  /* 0x000000030905781a */ /* 0x000fe20000000000 */
[--C-:B------:R-:W-:Y:S01]  /*0d50*/  @!P3 IMAD.IADD R24, R24, 0x1, -R3.reuse ;  /* 0x000000011818b824 */ /* 0x100fe200078e0a03 */
[----:B------:R-:W-:Y:S01]  /*0d60*/  ISETP.GT.U32.AND P3, PT, R3, R22, PT ;  /* 0x000000160300720c */ /* 0x000fe20003f64070 */
[----:B------:R-:W-:Y:S01]  /*0d70*/  @!P4 IMAD.MOV R18, RZ, RZ, -R18 ;  /* 0x000000ffff12c224 */ /* 0x000fe200078e0a12 */
[----:B------:R-:W-:Y:S01]  /*0d80*/  ISETP.GE.AND P5, PT, R23, RZ, PT ;  /* 0x000000ff1700720c */ /* 0x000fe20003fa6270 */
[--C-:B------:R-:W-:Y:S01]  /*0d90*/  @!P2 IMAD.IADD R26, R26, 0x1, -R3.reuse ;  /* 0x000000011a1aa824 */ /* 0x100fe200078e0a03 */
[----:B------:R-:W-:Y:S01]  /*0da0*/  ISETP.GT.U32.AND P4, PT, R3, R24, PT ;  /* 0x000000180300720c */ /* 0x000fe20003f84070 */
[--C-:B------:R-:W-:Y:S01]  /*0db0*/  @!P0 IMAD.IADD R10, R10, 0x1, -R3.reuse ;  /* 0x000000010a0a8824 */ /* 0x100fe200078e0a03 */
[----:B------:R-:W-:Y:S01]  /*0dc0*/  ISETP.GE.AND P0, PT, R17, RZ, PT ;  /* 0x000000ff1100720c */ /* 0x000fe20003f06270 */
[----:B---3--:R-:W-:Y:S01]  /*0dd0*/  IMAD R4, R4, UR7, RZ ;  /* 0x0000000704047c24 */ /* 0x008fe2000f8e02ff */
[----:B------:R-:W-:Y:S01]  /*0de0*/  ISETP.GT.U32.AND P2, PT, R3, R26, PT ;  /* 0x0000001a0300720c */ /* 0x000fe20003f44070 */
[----:B------:R-:W-:Y:S01]  /*0df0*/  @!P6 IMAD.IADD R14, R14, 0x1, -R3 ;  /* 0x000000010e0ee824 */ /* 0x000fe200078e0a03 */
[----:B------:R-:W-:-:S02]  /*0e00*/  ISETP.GE.AND P6, PT, R19, RZ, PT ;  /* 0x000000ff1300720c */ /* 0x000fc40003fc6270 */
[----:B------:R-:W-:Y:S01]  /*0e10*/  SHF.R.S32.HI R9, RZ, 0x1, R0 ;  /* 0x00000001ff097819 */ /* 0x000fe20000011400 */
[--C-:B------:R-:W-:Y:S01]  /*0e20*/  @!P3 IMAD.IADD R22, R22, 0x1, -R3.reuse ;  /* 0x000000011616b824 */ /* 0x100fe200078e0a03 */
[----:B------:R-:W-:Y:S01]  /*0e30*/  ISETP.GE.AND P3, PT, R27, RZ, PT ;  /* 0x000000ff1b00720c */ /* 0x000fe20003f66270 */
[----:B------:R-:W-:Y:S01]  /*0e40*/  @!P5 IMAD.MOV R14, RZ, RZ, -R14 ;  /* 0x000000ffff0ed224 */ /* 0x000fe200078e0a0e */
[----:B------:R-:W-:Y:S01]  /*0e50*/  LOP3.LUT R7, R7, 0x300, RZ, 0xc0, !PT ;  /* 0x0000030007077812 */ /* 0x000fe200078ec0ff */
[--C-:B------:R-:W-:Y:S01]  /*0e60*/  @!P4 IMAD.IADD R24, R24, 0x1, -R3.reuse ;  /* 0x000000011818c824 */ /* 0x100fe200078e0a03 */
[----:B------:R-:W-:Y:S01]  /*0e70*/  ISETP.GE.AND P4, PT, R28, RZ, PT ;  /* 0x000000ff1c00720c */ /* 0x000fe20003f86270 */
[----:B------:R-:W-:Y:S01]  /*0e80*/  @!P0 IMAD.MOV R10, RZ, RZ, -R10 ;  /* 0x000000ffff0a8224 */ /* 0x000fe200078e0a0a */
[----:B------:R-:W-:Y:S01]  /*0e90*/  LOP3.LUT R5, R5, 0x40, R8, 0xf8, !PT ;  /* 0x0000004005057812 */ /* 0x000fe200078ef808 */
[----:B------:R-:W-:Y:S01]  /*0ea0*/  @!P2 IMAD.IADD R26, R26, 0x1, -R3 ;  /* 0x000000011a1aa824 */ /* 0x000fe200078e0a03 */
[----:B------:R-:W-:Y:S01]  /*0eb0*/  SGXT R8, R9, 0x1 ;  /* 0x000000010908781a */ /* 0x000fe20000000200 */
[----:B------:R-:W-:Y:S01]  /*0ec0*/  @!P6 IMAD.MOV R12, RZ, RZ, -R12 ;  /* 0x000000ffff0ce224 */ /* 0x000fe200078e0a0c */
[----:B------:R-:W-:Y:S01]  /*0ed0*/  ISETP.NE.AND P2, PT, R21, RZ, PT ;  /* 0x000000ff1500720c */ /* 0x000fe20003f45270 */
[----:B------:R-:W-:Y:S01]  /*0ee0*/  @!P1 IMAD.MOV R26, RZ, RZ, -R26 ;  /* 0x000000ffff1a9224 */ /* 0x000fe200078e0a1a */
[----:B------:R-:W-:Y:S01]  /*0ef0*/  LOP3.LUT R21, RZ, R21, RZ, 0x33, !PT ;  /* 0x00000015ff157212 */ /* 0x000fe200078e33ff */
[----:B------:R-:W-:Y:S01]  /*0f00*/  @!P3 IMAD.MOV R22, RZ, RZ, -R22 ;  /* 0x000000ffff16b224 */ /* 0x000fe200078e0a16 */
[----:B------:R-:W-:Y:S01]  /*0f10*/  LOP3.LUT R7, R7, 0x90, R20, 0xf8, !PT ;  /* 0x0000009007077812 */ /* 0x000fe200078ef814 */
[----:B------:R-:W-:Y:S01]  /*0f20*/  IMAD.SHL.U32 R20, R0, 0x2, RZ ;  /* 0x0000000200147824 */ /* 0x000fe200078e00ff */
[----:B------:R-:W-:Y:S01]  /*0f30*/  LOP3.LUT R8, R5, 0x88, R8, 0xf8, !PT ;  /* 0x0000008805087812 */ /* 0x000fe200078ef808 */
[----:B------:R-:W-:Y:S01]  /*0f40*/  @!P4 IMAD.MOV R24, RZ, RZ, -R24 ;  /* 0x000000ffff18c224 */ /* 0x000fe200078e0a18 */
[----:B------:R-:W-:Y:S01]  /*0f50*/  SEL R10, R21, R10, !P2 ;  /* 0x0000000a150a7207 */ /* 0x000fe20005000000 */
[----:B------:R-:W0:Y:S01]  /*0f60*/  LDC R5, c[0x0][0x3a8] ;  /* 0x0000ea00ff057b82 */ /* 0x000e220000000800 */
[----:B------:R-:W-:-:S02]  /*0f70*/  LOP3.LUT R20, R7, 0x10, R20, 0x78, !PT ;  /* 0x0000001007147812 */ /* 0x000fc400078e7814 */
[C---:B------:R-:W-:Y:S01]  /*0f80*/  SEL R16, R21.reuse, R16, !P2 ;  /* 0x0000001015107207 */ /* 0x040fe20005000000 */
[----:B------:R-:W-:Y:S01]  /*0f90*/  IMAD R7, R10, UR6, RZ ;  /* 0x000000060a077c24 */ /* 0x000fe2000f8e02ff */
[C---:B------:R-:W-:Y:S02]  /*0fa0*/  SEL R18, R21.reuse, R18, !P2 ;  /* 0x0000001215127207 */ /* 0x040fe40005000000 */
[C---:B------:R-:W-:Y:S01]  /*0fb0*/  SEL R12, R21.reuse, R12, !P2 ;  /* 0x0000000c150c7207 */ /* 0x040fe20005000000 */
[----:B------:R-:W-:Y:S01]  /*0fc0*/  IMAD R16, R16, UR6, RZ ;  /* 0x0000000610107c24 */ /* 0x000fe2000f8e02ff */
[C---:B------:R-:W-:Y:S01]  /*0fd0*/  SEL R14, R21.reuse, R14, !P2 ;  /* 0x0000000e150e7207 */ /* 0x040fe20005000000 */
[----:B------:R-:W-:Y:S01]  /*0fe0*/  IMAD R18, R18, UR6, RZ ;  /* 0x0000000612127c24 */ /* 0x000fe2000f8e02ff */
[C---:B------:R-:W-:Y:S01]  /*0ff0*/  SEL R22, R21.reuse, R22, !P2 ;  /* 0x0000001615167207 */ /* 0x040fe20005000000 */
[----:B------:R-:W-:Y:S01]  /*1000*/  IMAD R17, R12, UR6, RZ ;  /* 0x000000060c117c24 */ /* 0x000fe2000f8e02ff */
[C---:B------:R-:W-:Y:S01]  /*1010*/  SEL R24, R21.reuse, R24, !P2 ;  /* 0x0000001815187207 */ /* 0x040fe20005000000 */
[----:B------:R-:W-:Y:S01]  /*1020*/  IMAD R19, R14, UR6, RZ ;  /* 0x000000060e137c24 */ /* 0x000fe2000f8e02ff */
[----:B------:R-:W-:Y:S01]  /*1030*/  SEL R21, R21, R26, !P2 ;  /* 0x0000001a15157207 */ /* 0x000fe20005000000 */
[----:B------:R-:W-:Y:S01]  /*1040*/  IMAD R22, R22, UR6, RZ ;  /* 0x0000000616167c24 */ /* 0x000fe2000f8e02ff */
[----:B--2---:R-:W-:Y:S01]  /*1050*/  IADD3 R10, P5, PT, R7, UR14, RZ ;  /* 0x0000000e070a7c10 */ /* 0x004fe2000ffbe0ff */
[----:B------:R-:W-:Y:S01]  /*1060*/  IMAD R23, R24, UR6, RZ ;  /* 0x0000000618177c24 */ /* 0x000fe2000f8e02ff */
[----:B------:R-:W-:Y:S01]  /*1070*/  SHF.R.S32.HI R7, RZ, 0x1f, R7 ;  /* 0x0000001fff077819 */ /* 0x000fe20000011407 */
[----:B------:R-:W-:Y:S01]  /*1080*/  IMAD R21, R21, UR6, RZ ;  /* 0x0000000615157c24 */ /* 0x000fe2000f8e02ff */
[----:B------:R-:W-:Y:S01]  /*1090*/  SHF.R.S32.HI R24, RZ, 0x1f, R16 ;  /* 0x0000001fff187819 */ /* 0x000fe20000011410 */
[----:B------:R-:W1:Y:S01]  /*10a0*/  LDCU UR6, c[0x0][0x3a0] ;  /* 0x00007400ff0677ac */ /* 0x000e620008000800 */
[----:B------:R-:W-:Y:S01]  /*10b0*/  IADD3 R3, P0, PT, R16, UR14, RZ ;  /* 0x0000000e10037c10 */ /* 0x000fe2000ff1e0ff */
[-C--:B0-----:R-:W-:Y:S01]  /*10c0*/  IMAD R46, R46, R5.reuse, RZ ;  /* 0x000000052e2e7224 */ /* 0x081fe200078e02ff */
[----:B------:R-:W-:Y:S01]  /*10d0*/  SHF.R.S32.HI R26, RZ, 0x1f, R18 ;  /* 0x0000001fff1a7819 */ /* 0x000fe20000011412 */
[-C--:B------:R-:W-:Y:S01]  /*10e0*/  IMAD R48, R48, R5.reuse, RZ ;  /* 0x0000000530307224 */ /* 0x080fe200078e02ff */
[----:B------:R-:W-:Y:S01]  /*10f0*/  IADD3 R9, P6, PT, R18, UR14, RZ ;  /* 0x0000000e12097c10 */ /* 0x000fe2000ffde0ff */
[-C--:B------:R-:W-:Y:S01]  /*1100*/  IMAD R50, R50, R5.reuse, RZ ;  /* 0x0000000532327224 */ /* 0x080fe200078e02ff */
[----:B------:R-:W-:Y:S01]  /*1110*/  IADD3.X R28, PT, PT, R7, UR15, RZ, P5, !PT ;  /* 0x0000000f071c7c10 */ /* 0x000fe2000affe4ff */
[----:B------:R-:W-:Y:S01]  /*1120*/  IMAD.SHL.U32 R7, R0, 0x20, RZ ;  /* 0x0000002000077824 */ /* 0x000fe200078e00ff */
[----:B------:R-:W-:Y:S01]  /*1130*/  IADD3 R11, P4, PT, R17, UR14, RZ ;  /* 0x0000000e110b7c10 */ /* 0x000fe2000ff9e0ff */
[----:B------:R-:W-:Y:S01]  /*1140*/  IMAD R52, R52, R5, RZ ;  /* 0x0000000534347224 */ /* 0x000fe200078e02ff */
[----:B------:R-:W-:Y:S01]  /*1150*/  IADD3 R12, P3, PT, R19, UR14, RZ ;  /* 0x0000000e130c7c10 */ /* 0x000fe2000ff7e0ff */
[----:B------:R-:W-:Y:S01]  /*1160*/  IMAD.SHL.U32 R54, R5, 0x20, RZ ;  /* 0x0000002005367824 */ /* 0x000fe200078e00ff */
[----:B------:R-:W-:-:S02]  /*1170*/  IADD3.X R24, PT, PT, R24, UR15, RZ, P0, !PT ;  /* 0x0000000f18187c10 */ /* 0x000fc400087fe4ff */
[----:B------:R-:W-:Y:S02]  /*1180*/  IADD3.X R26, PT, PT, R26, UR15, RZ, P6, !PT ;  /* 0x0000000f1a1a7c10 */ /* 0x000fe4000b7fe4ff */
[----:B------:R-:W-:Y:S02]  /*1190*/  IADD3 R13, P2, PT, R22, UR14, RZ ;  /* 0x0000000e160d7c10 */ /* 0x000fe4000ff5e0ff */
[----:B------:R-:W-:Y:S02]  /*11a0*/  IADD3 R14, P1, PT, R23, UR14, RZ ;  /* 0x0000000e170e7c10 */ /* 0x000fe4000ff3e0ff */
[----:B------:R-:W-:Y:S02]  /*11b0*/  IADD3 R15, P0, PT, R21, UR14, RZ ;  /* 0x0000000e150f7c10 */ /* 0x000fe4000ff1e0ff */
[----:B------:R-:W-:Y:S02]  /*11c0*/  IADD3 R25, P6, PT, R4, UR12, RZ ;  /* 0x0000000c04197c10 */ /* 0x000fe4000ffde0ff */
[----:B------:R-:W-:-:S02]  /*11d0*/  SHF.R.S32.HI R17, RZ, 0x1f, R17 ;  /* 0x0000001fff117819 */ /* 0x000fc40000011411 */
[----:B------:R-:W-:Y:S02]  /*11e0*/  SHF.R.S32.HI R19, RZ, 0x1f, R19 ;  /* 0x0000001fff137819 */ /* 0x000fe40000011413 */
[----:B------:R-:W-:Y:S02]  /*11f0*/  SHF.R.S32.HI R22, RZ, 0x1f, R22 ;  /* 0x0000001fff167819 */ /* 0x000fe40000011416 */
[----:B------:R-:W-:Y:S02]  /*1200*/  SHF.R.S32.HI R23, RZ, 0x1f, R23 ;  /* 0x0000001fff177819 */ /* 0x000fe40000011417 */
[----:B------:R-:W-:Y:S02]  /*1210*/  SHF.R.S32.HI R21, RZ, 0x1f, R21 ;  /* 0x0000001fff157819 */ /* 0x000fe40000011415 */
[----:B------:R-:W-:Y:S02]  /*1220*/  LOP3.LUT R7, R7, 0x60, RZ, 0xc0, !PT ;  /* 0x0000006007077812 */ /* 0x000fe400078ec0ff */
[----:B------:R-:W-:-:S02]  /*1230*/  IADD3.X R30, PT, PT, R17, UR15, RZ, P4, !PT ;  /* 0x0000000f111e7c10 */ /* 0x000fc4000a7fe4ff */
[----:B------:R-:W-:Y:S02]  /*1240*/  CS2R R16, SRZ ;  /* 0x0000000000107805 */ /* 0x000fe4000001ff00 */
[----:B------:R-:W-:Y:S02]  /*1250*/  IADD3.X R32, PT, PT, R19, UR15, RZ, P3, !PT ;  /* 0x0000000f13207c10 */ /* 0x000fe40009ffe4ff */
[----:B------:R-:W-:Y:S02]  /*1260*/  CS2R R18, SRZ ;  /* 0x0000000000127805 */ /* 0x000fe4000001ff00 */
[----:B------:R-:W-:Y:S02]  /*1270*/  LEA.HI.X.SX32 R27, R4, UR13, 0x1, P6 ;  /* 0x0000000d041b7c11 */ /* 0x000fe4000b0f0eff */
[----:B------:R-:W-:Y:S02]  /*1280*/  IADD3.X R36, PT, PT, R22, UR15, RZ, P2, !PT ;  /* 0x0000000f16247c10 */ /* 0x000fe400097fe4ff */
[----:B------:R-:W-:-:S02]  /*1290*/  IADD3.X R38, PT, PT, R23, UR15, RZ, P1, !PT ;  /* 0x0000000f17267c10 */ /* 0x000fc40008ffe4ff */
[----:B------:R-:W-:Y:S02]  /*12a0*/  IADD3.X R40, PT, PT, R21, UR15, RZ, P0, !PT ;  /* 0x0000000f15287c10 */ /* 0x000fe400087fe4ff */
[----:B------:R-:W-:Y:S02]  /*12b0*/  SHF.R.S32.HI R5, RZ, 0x1f, R44 ;  /* 0x0000001fff057819 */ /* 0x000fe4000001142c */
[----:B------:R-:W-:Y:S02]  /*12c0*/  LOP3.LUT R4, R8, 0x8, RZ, 0x3c, !PT ;  /* 0x0000000808047812 */ /* 0x000fe400078e3cff */
[----:B-1----:R-:W-:-:S07]  /*12d0*/  IADD3 R29, PT, PT, R20, UR4, R7 ;  /* 0x00000004141d7c10 */ /* 0x002fce000fffe007 */
.L_x_1:
[----:B------:R-:W-:Y:S02]  /*12e0*/  SHF.R.U32.HI R20, RZ, 0x4, R0 ;  /* 0x00000004ff147819 */ /* 0x000fe40000011600 */
[----:B------:R-:W-:Y:S02]  /*12f0*/  IADD3 R42, P1, PT, R46, R25, RZ ;  /* 0x000000192e2a7210 */ /* 0x000fe40007f3e0ff */
[----:B------:R-:W-:Y:S02]  /*1300*/  SGXT.U32 R20, R20, 0x3 ;  /* 0x000000031414781a */ /* 0x000fe40000000000 */
[----:B------:R-:W-:Y:S02]  /*1310*/  PRMT R56, RZ, 0x7610, R56 ;  /* 0x00007610ff387816 */ /* 0x000fe40000000038 */
[C---:B------:R-:W-:Y:S02]  /*1320*/  ISETP.GE.AND P0, PT, R20.reuse, UR6, PT ;  /* 0x0000000614007c0c */ /* 0x040fe4000bf06270 */
[----:B------:R-:W-:-:S02]  /*1330*/  LOP3.LUT R21, R20, 0x8, RZ, 0xfc, !PT ;  /* 0x0000000814157812 */ /* 0x000fc400078efcff */
[C---:B------:R-:W-:Y:S02]  /*1340*/  LOP3.LUT R22, R20.reuse, 0x10, RZ, 0xfc, !PT ;  /* 0x0000001014167812 */ /* 0x040fe400078efcff */
[----:B------:R-:W-:Y:S02]  /*1350*/  LOP3.LUT R20, R20, 0x18, RZ, 0xfc, !PT ;  /* 0x0000001814147812 */ /* 0x000fe400078efcff */
[----:B------:R-:W-:Y:S02]  /*1360*/  LEA.HI.X.SX32 R43, R46, R27, 0x1, P1 ;  /* 0x0000001b2e2b7211 */ /* 0x000fe400008f0eff */
[----:B------:R-:W-:Y:S02]  /*1370*/  ISETP.GE.AND P4, PT, R22, UR6, PT ;  /* 0x0000000616007c0c */ /* 0x000fe4000bf86270 */
[----:B------:R-:W-:Y:S01]  /*1380*/  ISETP.GE.AND P3, PT, R21, UR6, PT ;  /* 0x0000000615007c0c */ /* 0x000fe2000bf66270 */
[----:B------:R0:W2:Y:S01]  /*1390*/  @!P0 LDG.E.U8 R56, desc[UR8][R42.64] ;  /* 0x000000082a388981 */ /* 0x0000a2000c1e1100 */
[----:B------:R-:W-:-:S02]  /*13a0*/  ISETP.GE.AND P5, PT, R20, UR6, PT ;  /* 0x0000000614007c0c */ /* 0x000fc4000bfa6270 */
[-C--:B------:R-:W-:Y:S02]  /*13b0*/  IADD3 R22, P1, PT, R50, R25.reuse, RZ ;  /* 0x0000001932167210 */ /* 0x080fe40007f3e0ff */
[-C--:B------:R-:W-:Y:S02]  /*13c0*/  IADD3 R34, P2, PT, R52, R25.reuse, RZ ;  /* 0x0000001934227210 */ /* 0x080fe40007f5e0ff */
[----:B------:R-:W-:Y:S02]  /*13d0*/  IADD3 R20, P0, PT, R48, R25, RZ ;  /* 0x0000001930147210 */ /* 0x000fe40007f1e0ff */
[----:B------:R-:W-:Y:S02]  /*13e0*/  PRMT R60, RZ, 0x7610, R60 ;  /* 0x00007610ff3c7816 */ /* 0x000fe4000000003c */
[----:B------:R-:W-:Y:S02]  /*13f0*/  PRMT R58, RZ, 0x7610, R58 ;  /* 0x00007610ff3a7816 */ /* 0x000fe4000000003a */
[----:B------:R-:W-:-:S02]  /*1400*/  LEA.HI.X.SX32 R23, R50, R27, 0x1, P1 ;  /* 0x0000001b32177211 */ /* 0x000fc400008f0eff */
[----:B------:R-:W-:Y:S02]  /*1410*/  PRMT R62, RZ, 0x7610, R62 ;  /* 0x00007610ff3e7816 */ /* 0x000fe4000000003e */
[-C--:B------:R-:W-:Y:S01]  /*1420*/  LEA.HI.X.SX32 R35, R52, R27.reuse, 0x1, P2 ;  /* 0x0000001b34237211 */ /* 0x080fe200010f0eff */
[----:B------:R-:W3:Y:S01]  /*1430*/  @!P4 LDG.E.U8 R60, desc[UR8][R22.64] ;  /* 0x00000008163cc981 */ /* 0x000ee2000c1e1100 */
[----:B------:R-:W-:-:S03]  /*1440*/  LEA.HI.X.SX32 R21, R48, R27, 0x1, P0 ;  /* 0x0000001b30157211 */ /* 0x000fc600000f0eff */
[----:B------:R1:W4:Y:S04]  /*1450*/  @!P3 LDG.E.U8 R58, desc[UR8][R34.64] ;  /* 0x00000008223ab981 */ /* 0x000328000c1e1100 */
[----:B------:R5:W4:Y:S01]  /*1460*/  @!P5 LDG.E.U8 R62, desc[UR8][R20.64] ;  /* 0x00000008143ed981 */ /* 0x000b22000c1e1100 */
[----:B------:R-:W-:Y:S01]  /*1470*/  BAR.SYNC.DEFER_BLOCKING 0x0 ;  /* 0x0000000000007b1d */ /* 0x000fe20000010000 */
[----:B------:R-:W-:Y:S02]  /*1480*/  LOP3.LUT R41, R0, 0x1f, RZ, 0xc0, !PT ;  /* 0x0000001f00297812 */ /* 0x000fe400078ec0ff */
[C---:B------:R-:W-:Y:S02]  /*1490*/  IADD3 RZ, P2, PT, R44.reuse, R15, RZ ;  /* 0x0000000f2cff7210 */ /* 0x040fe40007f5e0ff */
[----:B------:R-:W-:-:S02]  /*14a0*/  IADD3 RZ, P1, PT, R44, R14, RZ ;  /* 0x0000000e2cff7210 */ /* 0x000fc40007f3e0ff */
[----:B------:R-:W-:Y:S01]  /*14b0*/  ISETP.GE.AND P0, PT, R41, UR6, PT ;  /* 0x0000000629007c0c */ /* 0x000fe2000bf06270 */
[C---:B0-----:R-:W-:Y:S01]  /*14c0*/  IMAD.X R43, R5.reuse, 0x1, R40, P2 ;  /* 0x00000001052b7824 */ /* 0x041fe200010e0628 */
[C---:B------:R-:W-:Y:S01]  /*14d0*/  IADD3 RZ, P2, PT, R44.reuse, R12, RZ ;  /* 0x0000000c2cff7210 */ /* 0x040fe20007f5e0ff */
[C---:B-1----:R-:W-:Y:S01]  /*14e0*/  IMAD.X R35, R5.reuse, 0x1, R38, P1 ;  /* 0x0000000105237824 */ /* 0x042fe200008e0626 */
[C---:B------:R-:W-:Y:S02]  /*14f0*/  IADD3 RZ, P3, PT, R44.reuse, R13, RZ ;  /* 0x0000000d2cff7210 */ /* 0x040fe40007f7e0ff */
[C---:B------:R-:W-:Y:S01]  /*1500*/  IADD3 RZ, P1, PT, R44.reuse, R11, RZ ;  /* 0x0000000b2cff7210 */ /* 0x040fe20007f3e0ff */
[C---:B------:R-:W-:Y:S01]  /*1510*/  IMAD.IADD R34, R44.reuse, 0x1, R14 ;  /* 0x000000012c227824 */ /* 0x040fe200078e020e */
[----:B------:R-:W-:Y:S01]  /*1520*/  PRMT R64, RZ, 0x7610, R64 ;  /* 0x00007610ff407816 */ /* 0x000fe20000000040 */
[C---:B------:R-:W-:Y:S01]  /*1530*/  IMAD.IADD R42, R44.reuse, 0x1, R15 ;  /* 0x000000012c2a7824 */ /* 0x040fe200078e020f */
[----:B------:R-:W-:Y:S01]  /*1540*/  PRMT R66, RZ, 0x7610, R66 ;  /* 0x00007610ff427816 */ /* 0x000fe20000000042 */
[----:B-----5:R-:W-:Y:S01]  /*1550*/  IMAD.X R21, R5, 0x1, R32, P2 ;  /* 0x0000000105157824 */ /* 0x020fe200010e0620 */
[----:B------:R-:W-:Y:S01]  /*1560*/  PRMT R57, RZ, 0x7610, R57 ;  /* 0x00007610ff397816 */ /* 0x000fe20000000039 */
[C---:B------:R-:W-:Y:S01]  /*1570*/  IMAD.IADD R68, R44.reuse, 0x1, R13 ;  /* 0x000000012c447824 */ /* 0x040fe200078e020d */
[C---:B------:R-:W-:Y:S01]  /*1580*/  IADD3 RZ, P2, PT, R44.reuse, R9, RZ ;  /* 0x000000092cff7210 */ /* 0x040fe20007f5e0ff */
[----:B------:R-:W-:-:S02]  /*1590*/  IMAD.IADD R20, R44, 0x1, R12 ;  /* 0x000000012c147824 */ /* 0x000fc400078e020c */
[C---:B------:R-:W-:Y:S01]  /*15a0*/  IMAD.X R69, R5.reuse, 0x1, R36, P3 ;  /* 0x0000000105457824 */ /* 0x040fe200018e0624 */
[C---:B------:R-:W-:Y:S01]  /*15b0*/  IADD3 RZ, P3, PT, R44.reuse, R10, RZ ;  /* 0x0000000a2cff7210 */ /* 0x040fe20007f7e0ff */
[----:B------:R-:W-:Y:S01]  /*15c0*/  IMAD.X R23, R5, 0x1, R30, P1 ;  /* 0x0000000105177824 */ /* 0x000fe200008e061e */
[C---:B------:R-:W-:Y:S01]  /*15d0*/  IADD3 RZ, P1, PT, R44.reuse, R3, RZ ;  /* 0x000000032cff7210 */ /* 0x040fe20007f3e0ff */
[----:B------:R-:W-:Y:S01]  /*15e0*/  IMAD.IADD R22, R44, 0x1, R11 ;  /* 0x000000012c167824 */ /* 0x000fe200078e020b */
[----:B------:R-:W-:Y:S02]  /*15f0*/  PRMT R59, RZ, 0x7610, R59 ;  /* 0x00007610ff3b7816 */ /* 0x000fe4000000003b */
[----:B------:R-:W-:Y:S01]  /*1600*/  PRMT R61, RZ, 0x7610, R61 ;  /* 0x00007610ff3d7816 */ /* 0x000fe2000000003d */
[----:B--2---:R-:W-:Y:S04]  /*1610*/  STS.U8 [R31+UR4], R56 ;  /* 0x000000381f007988 */ /* 0x004fe80008000004 */
[----:B---3--:R-:W-:Y:S04]  /*1620*/  STS.U8 [R31+UR4+0x100], R60 ;  /* 0x0001003c1f007988 */ /* 0x008fe80008000004 */
[----:B----4-:R-:W-:Y:S04]  /*1630*/  STS.U8 [R33+UR4+0x80], R58 ;  /* 0x0000803a21007988 */ /* 0x010fe80008000004 */
[----:B------:R0:W-:Y:S01]  /*1640*/  STS.U8 [R33+UR4+0x180], R62 ;  /* 0x0001803e21007988 */ /* 0x0001e20008000004 */
[----:B------:R-:W-:Y:S01]  /*1650*/  BAR.SYNC.DEFER_BLOCKING 0x0 ;  /* 0x0000000000007b1d */ /* 0x000fe20000010000 */
[----:B0-----:R-:W-:-:S05]  /*1660*/  PRMT R62, RZ, 0x7610, R62 ;  /* 0x00007610ff3e7816 */ /* 0x001fca000000003e */
[----:B------:R0:W2:Y:S04]  /*1670*/  @!P0 LDG.E.U8 R64, desc[UR8][R34.64] ;  /* 0x0000000822408981 */ /* 0x0000a8000c1e1100 */
[----:B------:R1:W3:Y:S04]  /*1680*/  @!P0 LDG.E.U8 R66, desc[UR8][R42.64] ;  /* 0x000000082a428981 */ /* 0x0002e8000c1e1100 */
[----:B------:R4:W5:Y:S01]  /*1690*/  @!P0 LDG.E.U8 R62, desc[UR8][R68.64] ;  /* 0x00000008443e8981 */ /* 0x000962000c1e1100 */
[----:B0-----:R-:W-:-:S03]  /*16a0*/  PRMT R34, RZ, 0x7610, R34 ;  /* 0x00007610ff227816 */ /* 0x001fc60000000022 */
[----:B------:R0:W2:Y:S01]  /*16b0*/  @!P0 LDG.E.U8 R57, desc[UR8][R20.64] ;  /* 0x0000000814398981 */ /* 0x0000a2000c1e1100 */
[----:B------:R-:W-:Y:S01]  /*16c0*/  PRMT R35, RZ, 0x7610, R35 ;  /* 0x00007610ff237816 */ /* 0x000fe20000000023 */
[C---:B-1----:R-:W-:Y:S02]  /*16d0*/  IMAD.IADD R42, R44.reuse, 0x1, R9 ;  /* 0x000000012c2a7824 */ /* 0x042fe400078e0209 */
[C---:B------:R-:W-:Y:S01]  /*16e0*/  IMAD.X R43, R5.reuse, 0x1, R26, P2 ;  /* 0x00000001052b7824 */ /* 0x040fe200010e061a */
[----:B------:R-:W2:Y:S01]  /*16f0*/  @!P0 LDG.E.U8 R59, desc[UR8][R22.64] ;  /* 0x00000008163b8981 */ /* 0x000ea2000c1e1100 */
[C---:B----4-:R-:W-:Y:S02]  /*1700*/  IMAD.IADD R68, R44.reuse, 0x1, R3 ;  /* 0x000000012c447824 */ /* 0x050fe400078e0203 */
[----:B------:R-:W-:Y:S01]  /*1710*/  IMAD.X R69, R5, 0x1, R24, P1 ;  /* 0x0000000105457824 */ /* 0x000fe200008e0618 */
[----:B------:R-:W4:Y:S01]  /*1720*/  @!P0 LDG.E.U8 R34, desc[UR8][R42.64] ;  /* 0x000000082a228981 */ /* 0x000f22000c1e1100 */
[----:B0-----:R-:W-:-:S02]  /*1730*/  IMAD.IADD R20, R44, 0x1, R10 ;  /* 0x000000012c147824 */ /* 0x001fc400078e020a */
[----:B------:R-:W-:Y:S01]  /*1740*/  IMAD.X R21, R5, 0x1, R28, P3 ;  /* 0x0000000105157824 */ /* 0x000fe200018e061c */
[----:B------:R-:W4:Y:S04]  /*1750*/  @!P0 LDG.E.U8 R35, desc[UR8][R68.64] ;  /* 0x0000000844238981 */ /* 0x000f28000c1e1100 */
[----:B------:R0:W4:Y:S04]  /*1760*/  @!P0 LDG.E.U8 R61, desc[UR8][R20.64] ;  /* 0x00000008143d8981 */ /* 0x000128000c1e1100 */
[----:B------:R-:W-:Y:S04]  /*1770*/  LDS.U8 R41, [R8+UR4+0x20] ;  /* 0x0000200408297984 */ /* 0x000fe80008000000 */
[----:B------:R-:W-:Y:S04]  /*1780*/  LDS.U8 R56, [R8+UR4+0x30] ;  /* 0x0000300408387984 */ /* 0x000fe80008000000 */
[----:B0-----:R-:W-:Y:S04]  /*1790*/  LDS.U8 R20, [R8+UR4] ;  /* 0x0000000408147984 */ /* 0x001fe80008000000 */
[----:B------:R-:W0:Y:S04]  /*17a0*/  LDS.U8 R21, [R8+UR4+0x10] ;  /* 0x0000100408157984 */ /* 0x000e280008000000 */
[----:B------:R-:W-:Y:S04]  /*17b0*/  LDS.U8 R22, [R8+UR4+0x100] ;  /* 0x0001000408167984 */ /* 0x000fe80008000000 */
[----:B------:R-:W1:Y:S04]  /*17c0*/  LDS.U8 R23, [R8+UR4+0x110] ;  /* 0x0001100408177984 */ /* 0x000e680008000000 */
[----:B------:R-:W-:Y:S04]  /*17d0*/  LDS.U8 R45, [R8+UR4+0x120] ;  /* 0x00012004082d7984 */ /* 0x000fe80008000000 */
[----:B------:R-:W-:Y:S04]  /*17e0*/  LDS.U8 R58, [R8+UR4+0x130] ;  /* 0x00013004083a7984 */ /* 0x000fe80008000000 */
[----:B------:R-:W-:Y:S04]  /*17f0*/  LDS.U8 R42, [R4+UR4] ;  /* 0x00000004042a7984 */ /* 0x000fe80008000000 */
[----:B------:R-:W1:Y:S04]  /*1800*/  LDS.U8 R43, [R4+UR4+0x10] ;  /* 0x00001004042b7984 */ /* 0x000e680008000000 */
[----:B------:R-:W-:Y:S04]  /*1810*/  LDS.U8 R47, [R4+UR4+0x20] ;  /* 0x00002004042f7984 */ /* 0x000fe80008000000 */
[----:B------:R-:W-:Y:S04]  /*1820*/  LDS.U8 R60, [R4+UR4+0x30] ;  /* 0x00003004043c7984 */ /* 0x000fe80008000000 */
[----:B------:R-:W-:Y:S04]  /*1830*/  LDS.U8 R53, [R4+UR4+0x100] ;  /* 0x0001000404357984 */ /* 0x000fe80008000000 */
[----:B------:R-:W1:Y:S04]  /*1840*/  LDS.U8 R55, [R4+UR4+0x110] ;  /* 0x0001100404377984 */ /* 0x000e680008000000 */
[----:B------:R-:W-:Y:S04]  /*1850*/  LDS.U8 R49, [R4+UR4+0x120] ;  /* 0x0001200404317984 */ /* 0x000fe80008000000 */
[----:B------:R-:W-:Y:S01]  /*1860*/  LDS.U8 R51, [R4+UR4+0x130] ;  /* 0x0001300404337984 */ /* 0x000fe20008000000 */
[----:B------:R-:W-:Y:S01]  /*1870*/  BAR.SYNC.DEFER_BLOCKING 0x0 ;  /* 0x0000000000007b1d */ /* 0x000fe20000010000 */
[----:B0-----:R-:W-:-:S02]  /*1880*/  IMAD R20, R21, 0x100, R20 ;  /* 0x0000010015147824 */ /* 0x001fc400078e0214 */
[----:B-1----:R-:W-:-:S03]  /*1890*/  IMAD R22, R23, 0x100, R22 ;  /* 0x0000010017167824 */ /* 0x002fc600078e0216 */
[----:B------:R-:W-:Y:S01]  /*18a0*/  F2FP.F16.E4M3.UNPACK_B R20, R20 ;  /* 0x00000014ff14723e */ /* 0x000fe200020006ff */
[----:B------:R-:W-:Y:S01]  /*18b0*/  IMAD R21, R43, 0x100, R42 ;  /* 0x000001002b157824 */ /* 0x000fe200078e022a */
[----:B------:R-:W-:-:S04]  /*18c0*/  F2FP.F16.E4M3.UNPACK_B R22, R22 ;  /* 0x00000016ff16723e */ /* 0x000fc800020006ff */
[----:B------:R-:W-:Y:S01]  /*18d0*/  F2FP.F16.E4M3.UNPACK_B R21, R21 ;  /* 0x00000015ff15723e */ /* 0x000fe200020006ff */
[----:B------:R-:W-:-:S05]  /*18e0*/  IMAD R23, R55, 0x100, R53 ;  /* 0x0000010037177824 */ /* 0x000fca00078e0235 */
[----:B------:R-:W-:Y:S01]  /*18f0*/  F2FP.F16.E4M3.UNPACK_B R23, R23 ;  /* 0x00000017ff17723e */ /* 0x000fe200020006ff */
[----:B------:R-:W-:Y:S01]  /*1900*/  USHF.R.S32.HI UR7, URZ, 0x1f, UR5 ;  /* 0x0000001fff077899 */ /* 0x000fe20008011405 */
[----:B------:R-:W-:Y:S01]  /*1910*/  VIADD R39, R39, 0xffffffff ;  /* 0xffffffff27277836 */ /* 0x000fe20000000000 */
[----:B------:R-:W-:-:S04]  /*1920*/  IADD3 R10, P0, PT, R10, UR5, RZ ;  /* 0x000000050a0a7c10 */ /* 0x000fc8000ff1e0ff */
[----:B------:R-:W-:Y:S02]  /*1930*/  IADD3.X R28, PT, PT, R28, UR7, RZ, P0, !PT ;  /* 0x000000071c1c7c10 */ /* 0x000fe400087fe4ff */
[----:B------:R-:W-:Y:S02]  /*1940*/  ISETP.NE.U32.AND P0, PT, R39, RZ, PT ;  /* 0x000000ff2700720c */ /* 0x000fe40003f05070 */
[----:B------:R-:W-:Y:S02]  /*1950*/  IADD3 R3, P5, PT, R3, UR5, RZ ;  /* 0x0000000503037c10 */ /* 0x000fe4000ffbe0ff */
[----:B------:R-:W-:Y:S02]  /*1960*/  IADD3 R9, P6, PT, R9, UR5, RZ ;  /* 0x0000000509097c10 */ /* 0x000fe4000ffde0ff */
[----:B------:R-:W-:Y:S02]  /*1970*/  IADD3.X R24, PT, PT, R24, UR7, RZ, P5, !PT ;  /* 0x0000000718187c10 */ /* 0x000fe4000affe4ff */
[----:B------:R-:W-:-:S02]  /*1980*/  IADD3 R11, P1, PT, R11, UR5, RZ ;  /* 0x000000050b0b7c10 */ /* 0x000fc4000ff3e0ff */
[----:B------:R-:W-:Y:S02]  /*1990*/  IADD3 R12, P2, PT, R12, UR5, RZ ;  /* 0x000000050c0c7c10 */ /* 0x000fe4000ff5e0ff */
[----:B------:R-:W-:Y:S02]  /*19a0*/  IADD3 R13, P3, PT, R13, UR5, RZ ;  /* 0x000000050d0d7c10 */ /* 0x000fe4000ff7e0ff */
[----:B------:R-:W-:Y:S02]  /*19b0*/  IADD3 R14, P4, PT, R14, UR5, RZ ;  /* 0x000000050e0e7c10 */ /* 0x000fe4000ff9e0ff */
[----:B------:R-:W-:Y:S02]  /*19c0*/  IADD3 R15, P5, PT, R15, UR5, RZ ;  /* 0x000000050f0f7c10 */ /* 0x000fe4000ffbe0ff */
[----:B------:R-:W-:Y:S01]  /*19d0*/  IADD3.X R26, PT, PT, R26, UR7, RZ, P6, !PT ;  /* 0x000000071a1a7c10 */ /* 0x000fe2000b7fe4ff */
[----:B------:R-:W-:Y:S01]  /*19e0*/  UIADD3 UR6, UPT, UPT, UR6, -0x20, URZ ;  /* 0xffffffe006067890 */ /* 0x000fe2000fffe0ff */
[----:B------:R-:W-:-:S02]  /*19f0*/  IADD3 R25, P6, PT, R54, R25, RZ ;  /* 0x0000001936197210 */ /* 0x000fc40007fde0ff */
[----:B------:R-:W-:Y:S02]  /*1a00*/  IADD3.X R30, PT, PT, R30, UR7, RZ, P1, !PT ;  /* 0x000000071e1e7c10 */ /* 0x000fe40008ffe4ff */
[----:B------:R-:W-:Y:S02]  /*1a10*/  IADD3.X R32, PT, PT, R32, UR7, RZ, P2, !PT ;  /* 0x0000000720207c10 */ /* 0x000fe400097fe4ff */
[----:B------:R-:W-:Y:S02]  /*1a20*/  IADD3.X R36, PT, PT, R36, UR7, RZ, P3, !PT ;  /* 0x0000000724247c10 */ /* 0x000fe40009ffe4ff */
[----:B------:R-:W-:Y:S02]  /*1a30*/  IADD3.X R38, PT, PT, R38, UR7, RZ, P4, !PT ;  /* 0x0000000726267c10 */ /* 0x000fe4000a7fe4ff */
[----:B------:R-:W-:Y:S02]  /*1a40*/  IADD3.X R40, PT, PT, R40, UR7, RZ, P5, !PT ;  /* 0x0000000728287c10 */ /* 0x000fe4000affe4ff */
[----:B------:R-:W-:Y:S01]  /*1a50*/  LEA.HI.X.SX32 R27, R54, R27, 0x1, P6 ;  /* 0x0000001b361b7211 */ /* 0x000fe200030f0eff */
[----:B---3--:R-:W-:Y:S04]  /*1a60*/  STS.U8 [R31+UR4], R66 ;  /* 0x000000421f007988 */ /* 0x008fe80008000004 */
[----:B-----5:R-:W-:Y:S04]  /*1a70*/  STS.U8 [R31+UR4+0x100], R62 ;  /* 0x0001003e1f007988 */ /* 0x020fe80008000004 */
[----:B--2---:R-:W-:Y:S04]  /*1a80*/  STS.U8 [R31+UR4+0x200], R59 ;  /* 0x0002003b1f007988 */ /* 0x004fe80008000004 */
[----:B----4-:R-:W-:Y:S04]  /*1a90*/  STS.U8 [R31+UR4+0x300], R34 ;  /* 0x000300221f007988 */ /* 0x010fe80008000004 */
[----:B------:R-:W-:Y:S04]  /*1aa0*/  STS.U8 [R37+UR4+0x80], R64 ;  /* 0x0000804025007988 */ /* 0x000fe80008000004 */
[----:B------:R-:W-:Y:S04]  /*1ab0*/  STS.U8 [R37+UR4+0x180], R57 ;  /* 0x0001803925007988 */ /* 0x000fe80008000004 */
[----:B------:R-:W-:Y:S04]  /*1ac0*/  STS.U8 [R37+UR4+0x280], R61 ;  /* 0x0002803d25007988 */ /* 0x000fe80008000004 */
[----:B------:R-:W-:Y:S01]  /*1ad0*/  STS.U8 [R37+UR4+0x380], R35 ;  /* 0x0003802325007988 */ /* 0x000fe20008000004 */
[----:B------:R-:W-:Y:S06]  /*1ae0*/  BAR.SYNC.DEFER_BLOCKING 0x0 ;  /* 0x0000000000007b1d */ /* 0x000fec0000010000 */
[----:B------:R-:W0:Y:S02]  /*1af0*/  LDSM.16.M88.2 R34, [R29] ;  /* 0x000000001d22783b */ /* 0x000e240000000100 */
[----:B0-----:R-:W-:-:S02]  /*1b00*/  F2FP.F16.E4M3.UNPACK_B R42, R34 ;  /* 0x00000022ff2a723e */ /* 0x001fc400020006ff */
[----:B------:R-:W-:-:S07]  /*1b10*/  F2FP.F16.E4M3.UNPACK_B R43, R35 ;  /* 0x00000023ff2b723e */ /* 0x000fce00020006ff */
[----:B------:R-:W-:Y:S01]  /*1b20*/  HMMA.16816.F32 R16, R20, R42, R16 ;  /* 0x0000002a1410723c */ /* 0x000fe20000001810 */
[----:B------:R-:W-:Y:S02]  /*1b30*/  IMAD R20, R56, 0x100, R41 ;  /* 0x0000010038147824 */ /* 0x000fe400078e0229 */
[----:B------:R-:W-:Y:S02]  /*1b40*/  IMAD R22, R58, 0x100, R45 ;  /* 0x000001003a167824 */ /* 0x000fe400078e022d */
[----:B------:R-:W-:Y:S02]  /*1b50*/  IMAD R21, R60, 0x100, R47 ;  /* 0x000001003c157824 */ /* 0x000fe400078e022f */
[----:B------:R-:W-:Y:S01]  /*1b60*/  IMAD R23, R51, 0x100, R49 ;  /* 0x0000010033177824 */ /* 0x000fe200078e0231 */
[----:B------:R-:W-:Y:S02]  /*1b70*/  F2FP.F16.E4M3.UNPACK_B R20, R20 ;  /* 0x00000014ff14723e */ /* 0x000fe400020006ff */
[----:B------:R-:W-:-:S02]  /*1b80*/  F2FP.F16.E4M3.UNPACK_B R22, R22 ;  /* 0x00000016ff16723e */ /* 0x000fc400020006ff */
[----:B------:R-:W-:Y:S02]  /*1b90*/  F2FP.F16.E4M3.UNPACK_B R21, R21 ;  /* 0x00000015ff15723e */ /* 0x000fe400020006ff */
[----:B------:R-:W-:Y:S02]  /*1ba0*/  F2FP.F16.E4M3.UNPACK_B R23, R23 ;  /* 0x00000017ff17723e */ /* 0x000fe400020006ff */
[----:B------:R-:W-:Y:S02]  /*1bb0*/  F2FP.F16.E4M3.UNPACK_B R34, R34.H1 ;  /* 0x00000022ff22723e */ /* 0x000fe400030006ff */
[----:B------:R-:W-:-:S07]  /*1bc0*/  F2FP.F16.E4M3.UNPACK_B R35, R35.H1 ;  /* 0x00000023ff23723e */ /* 0x000fce00030006ff */
[----:B------:R-:W-:Y:S01]  /*1bd0*/  HMMA.16816.F32 R16, R20, R34, R16 ;  /* 0x000000221410723c */ /* 0x000fe20000001810 */
[----:B------:R-:W-:-:S04]  /*1be0*/  NOP ;  /* 0x0000000000007918 */ /* 0x000fc80000000000 */
[----:B------:R-:W-:-:S15]  /*1bf0*/  @P0 BRA `(.L_x_1) ;  /* 0xfffffff400b80947 */ /* 0x000fde000383ffff */
.L_x_0:
[----:B------:R-:W-:Y:S01]  /*1c00*/  BAR.SYNC.DEFER_BLOCKING 0x0 ;  /* 0x0000000000007b1d */ /* 0x000fe20000010000 */
[C---:B------:R-:W-:Y:S01]  /*1c10*/  IMAD.SHL.U32 R3, R0.reuse, 0x10, RZ ;  /* 0x0000001000037824 */ /* 0x040fe200078e00ff */
[--C-:B------:R-:W-:Y:S02]  /*1c20*/  SHF.R.U32.HI R4, RZ, 0x5, R0.reuse ;  /* 0x00000005ff047819 */ /* 0x100fe40000011600 */
[----:B------:R-:W-:Y:S02]  /*1c30*/  LOP3.LUT R8, R0, 0x1f, RZ, 0xc0, !PT ;  /* 0x0000001f00087812 */ /* 0x000fe400078ec0ff */
[----:B------:R-:W-:Y:S01]  /*1c40*/  LOP3.LUT R3, R3, 0x180, RZ, 0xc0, !PT ;  /* 0x0000018003037812 */ /* 0x000fe200078ec0ff */
[----:B------:R-:W0:Y:S01]  /*1c50*/  LDCU.128 UR12, c[0x0][0x390] ;  /* 0x00007200ff0c77ac */ /* 0x000e220008000c00 */
[----:B------:R-:W-:Y:S02]  /*1c60*/  F2FP.SATFINITE.E4M3.F32.PACK_AB_MERGE_C R16, R17, R16, RZ ;  /* 0x000000101110723e */ /* 0x000fe400048070ff */
[----:B------:R-:W-:Y:S01]  /*1c70*/  SGXT.U32 R4, R4, 0x2 ;  /* 0x000000020404781a */ /* 0x000fe20000000000 */
[----:B------:R-:W-:Y:S01]  /*1c80*/  IMAD R11, R8, 0x4, R3 ;  /* 0x00000004080b7824 */ /* 0x000fe200078e0203 */
[----:B------:R-:W-:Y:S01]  /*1c90*/  LOP3.LUT R7, R7, 0x1c, R0, 0xf8, !PT ;  /* 0x0000001c07077812 */ /* 0x000fe200078ef800 */
[----:B------:R-:W1:Y:S01]  /*1ca0*/  LDCU UR5, c[0x0][0x3b8] ;  /* 0x00007700ff0577ac */ /* 0x000e620008000800 */
[----:B------:R-:W-:-:S02]  /*1cb0*/  F2FP.SATFINITE.E4M3.F32.PACK_AB_MERGE_C R18, R19, R18, RZ ;  /* 0x000000121312723e */ /* 0x000fc400048070ff */
[----:B------:R-:W-:Y:S02]  /*1cc0*/  LOP3.LUT R3, R16, 0xffff, RZ, 0xc0, !PT ;  /* 0x0000ffff10037812 */ /* 0x000fe400078ec0ff */
[----:B------:R-:W-:Y:S02]  /*1cd0*/  LOP3.LUT R7, R7, R4, RZ, 0xfc, !PT ;  /* 0x0000000407077212 */ /* 0x000fe400078efcff */
[----:B------:R-:W-:Y:S02]  /*1ce0*/  LOP3.LUT R5, R18, 0xffff, RZ, 0xc0, !PT ;  /* 0x0000ffff12057812 */ /* 0x000fe400078ec0ff */
[----:B------:R-:W-:Y:S02]  /*1cf0*/  SHF.R.U32.HI R3, RZ, 0x8, R3 ;  /* 0x00000008ff037819 */ /* 0x000fe40000011603 */
[C---:B------:R-:W-:Y:S01]  /*1d00*/  LOP3.LUT R4, R7.reuse, 0x40, RZ, 0x3c, !PT ;  /* 0x0000004007047812 */ /* 0x040fe200078e3cff */
[----:B------:R2:W-:Y:S01]  /*1d10*/  STS.U8 [R7+UR4], R16 ;  /* 0x0000001007007988 */ /* 0x0005e20008000004 */
[----:B------:R-:W-:-:S02]  /*1d20*/  LOP3.LUT R9, R7, 0x20, RZ, 0x3c, !PT ;  /* 0x0000002007097812 */ /* 0x000fc400078e3cff */
[----:B------:R-:W-:Y:S01]  /*1d30*/  SHF.R.U32.HI R5, RZ, 0x8, R5 ;  /* 0x00000008ff057819 */ /* 0x000fe20000011605 */
[----:B------:R3:W-:Y:S01]  /*1d40*/  STS.U8 [R4+UR4+0x100], R3 ;  /* 0x0001000304007988 */ /* 0x0007e20008000004 */
[----:B------:R-:W-:Y:S02]  /*1d50*/  LOP3.LUT R8, R7, 0x60, RZ, 0x3c, !PT ;  /* 0x0000006007087812 */ /* 0x000fe400078e3cff */
[--C-:B------:R-:W-:Y:S01]  /*1d60*/  LOP3.LUT R11, R11, 0x60, R0.reuse, 0x78, !PT ;  /* 0x000000600b0b7812 */ /* 0x100fe200078e7800 */
[----:B------:R-:W-:Y:S01]  /*1d70*/  STS.U8 [R9+UR4+0x80], R18 ;  /* 0x0000801209007988 */ /* 0x000fe20008000004 */
[----:B0-----:R-:W-:Y:S02]  /*1d80*/  ISETP.GE.AND P0, PT, R2, UR14, PT ;  /* 0x0000000e02007c0c */ /* 0x001fe4000bf06270 */
[----:B--2---:R-:W-:Y:S01]  /*1d90*/  SHF.R.U32.HI R7, RZ, 0x4, R0 ;  /* 0x00000004ff077819 */ /* 0x004fe20000011600 */
[----:B------:R0:W-:Y:S03]  /*1da0*/  STS.U8 [R8+UR4+0x180], R5 ;  /* 0x0001800508007988 */ /* 0x0001e60008000004 */
[----:B------:R-:W-:Y:S01]  /*1db0*/  SGXT.U32 R7, R7, 0x3 ;  /* 0x000000030707781a */ /* 0x000fe20000000000 */
[----:B------:R-:W-:Y:S03]  /*1dc0*/  BAR.SYNC.DEFER_BLOCKING 0x0 ;  /* 0x0000000000007b1d */ /* 0x000fe60000010000 */
[----:B------:R-:W-:-:S02]  /*1dd0*/  LOP3.LUT R0, R6, 0x18, R7, 0xfe, !PT ;  /* 0x0000001806007812 */ /* 0x000fc400078efe07 */
[C---:B---3--:R-:W-:Y:S02]  /*1de0*/  LOP3.LUT R4, R6.reuse, R7, RZ, 0xfc, !PT ;  /* 0x0000000706047212 */ /* 0x048fe400078efcff */
[--C-:B------:R-:W-:Y:S01]  /*1df0*/  LOP3.LUT R3, R6, 0x10, R7.reuse, 0xfe, !PT ;  /* 0x0000001006037812 */ /* 0x100fe200078efe07 */
[----:B-1----:R-:W-:Y:S01]  /*1e00*/  IMAD R10, R0, UR5, RZ ;  /* 0x00000005000a7c24 */ /* 0x002fe2000f8e02ff */
[----:B------:R-:W-:Y:S01]  /*1e10*/  LOP3.LUT R6, R6, 0x8, R7, 0xfe, !PT ;  /* 0x0000000806067812 */ /* 0x000fe200078efe07 */
[C---:B0-----:R-:W-:Y:S01]  /*1e20*/  IMAD R5, R4.reuse, UR5, RZ ;  /* 0x0000000504057c24 */ /* 0x041fe2000f8e02ff */
[----:B------:R-:W-:Y:S01]  /*1e30*/  ISETP.LT.AND P3, PT, R4, UR15, !P0 ;  /* 0x0000000f04007c0c */ /* 0x000fe2000c761270 */
[C---:B------:R-:W-:Y:S01]  /*1e40*/  IMAD R9, R3.reuse, UR5, RZ ;  /* 0x0000000503097c24 */ /* 0x040fe2000f8e02ff */
[C---:B------:R-:W-:Y:S01]  /*1e50*/  ISETP.LT.AND P2, PT, R6.reuse, UR15, !P0 ;  /* 0x0000000f06007c0c */ /* 0x040fe2000c741270 */
[----:B------:R-:W-:Y:S01]  /*1e60*/  IMAD R7, R6, UR5, RZ ;  /* 0x0000000506077c24 */ /* 0x000fe2000f8e02ff */
[----:B------:R-:W-:-:S02]  /*1e70*/  ISETP.LT.AND P1, PT, R3, UR15, !P0 ;  /* 0x0000000f03007c0c */ /* 0x000fc4000c721270 */
[----:B------:R-:W-:Y:S01]  /*1e80*/  ISETP.LT.AND P0, PT, R0, UR15, !P0 ;  /* 0x0000000f00007c0c */ /* 0x000fe2000c701270 */
[----:B------:R-:W0:Y:S01]  /*1e90*/  LDS R11, [R11+UR4] ;  /* 0x000000040b0b7984 */ /* 0x000e220008000800 */
[----:B------:R-:W1:Y:S02]  /*1ea0*/  LDCU UR4, c[0x0][0x3b4] ;  /* 0x00007680ff0477ac */ /* 0x000e640008000800 */
[----:B-1----:R-:W-:-:S05]  /*1eb0*/  IMAD R2, R2, UR4, RZ ;  /* 0x0000000402027c24 */ /* 0x002fca000f8e02ff */
[----:B------:R-:W-:-:S04]  /*1ec0*/  IADD3 R8, P4, PT, R2, UR12, RZ ;  /* 0x0000000c02087c10 */ /* 0x000fc8000ff9e0ff */
[----:B------:R-:W-:Y:S02]  /*1ed0*/  LEA.HI.X.SX32 R12, R2, UR13, 0x1, P4 ;  /* 0x0000000d020c7c11 */ /* 0x000fe4000a0f0eff */
[-C--:B------:R-:W-:Y:S02]  /*1ee0*/  IADD3 R2, P4, PT, R5, R8.reuse, RZ ;  /* 0x0000000805027210 */ /* 0x080fe40007f9e0ff */
[-C--:B------:R-:W-:Y:S02]  /*1ef0*/  IADD3 R4, P6, PT, R7, R8.reuse, RZ ;  /* 0x0000000807047210 */ /* 0x080fe40007fde0ff */
[----:B------:R-:W-:Y:S02]  /*1f00*/  IADD3 R6, P5, PT, R9, R8, RZ ;  /* 0x0000000809067210 */ /* 0x000fe40007fbe0ff */
[-C--:B------:R-:W-:Y:S02]  /*1f10*/  LEA.HI.X.SX32 R3, R5, R12.reuse, 0x1, P4 ;  /* 0x0000000c05037211 */ /* 0x080fe400020f0eff */
[----:B------:R-:W-:-:S02]  /*1f20*/  LEA.HI.X.SX32 R5, R7, R12, 0x1, P6 ;  /* 0x0000000c07057211 */ /* 0x000fc400030f0eff */
[C---:B0-----:R-:W-:Y:S02]  /*1f30*/  PRMT R13, R11.reuse, 0x7770, RZ ;  /* 0x000077700b0d7816 */ /* 0x041fe400000000ff */
[----:B------:R-:W-:Y:S02]  /*1f40*/  PRMT R15, R11, 0x7771, RZ ;  /* 0x000077710b0f7816 */ /* 0x000fe400000000ff */
[----:B------:R-:W-:Y:S01]  /*1f50*/  LEA.HI.X.SX32 R7, R9, R12, 0x1, P5 ;  /* 0x0000000c09077211 */ /* 0x000fe200028f0eff */
[----:B------:R0:W-:Y:S01]  /*1f60*/  @P3 STG.E.U8 desc[UR8][R2.64], R13 ;  /* 0x0000000d02003986 */ /* 0x0001e2000c101108 */
[C---:B------:R-:W-:Y:S02]  /*1f70*/  PRMT R17, R11.reuse, 0x7772, RZ ;  /* 0x000077720b117816 */ /* 0x040fe400000000ff */
[----:B------:R-:W-:Y:S01]  /*1f80*/  IADD3 R8, P4, PT, R10, R8, RZ ;  /* 0x000000080a087210 */ /* 0x000fe20007f9e0ff */
[----:B------:R0:W-:Y:S01]  /*1f90*/  @P2 STG.E.U8 desc[UR8][R4.64], R15 ;  /* 0x0000000f04002986 */ /* 0x0001e2000c101108 */
[----:B------:R-:W-:-:S02]  /*1fa0*/  PRMT R11, R11, 0x7773, RZ ;  /* 0x000077730b0b7816 */ /* 0x000fc400000000ff */
[----:B------:R-:W-:Y:S01]  /*1fb0*/  LEA.HI.X.SX32 R9, R10, R12, 0x1, P4 ;  /* 0x0000000c0a097211 */ /* 0x000fe200020f0eff */
[----:B------:R0:W-:Y:S01]  /*1fc0*/  @P1 STG.E.U8 desc[UR8][R6.64], R17 ;  /* 0x0000001106001986 */ /* 0x0001e2000c101108 */
[----:B------:R-:W-:Y:S07]  /*1fd0*/  @!P0 EXIT ;  /* 0x000000000000894d */ /* 0x000fee0003800000 */
[----:B------:R-:W-:Y:S01]  /*1fe0*/  STG.E.U8 desc[UR8][R8.64], R11 ;  /* 0x0000000b08007986 */ /* 0x000fe2000c101108 */
[----:B------:R-:W-:Y:S05]  /*1ff0*/  EXIT ;  /* 0x000000000000794d */ /* 0x000fea0003800000 */
.L_x_2:
[----:B------:R-:W-:-:S00]  /*2000*/  BRA `(.L_x_2) ;  /* 0xfffffffc00fc7947 */ /* 0x000fc0000383ffff */
[----:B------:R-:W-:-:S00]  /*2010*/  NOP ;  /* 0x0000000000007918 */ /* 0x000fc00000000000 */
        /* <DEDUP_REMOVED lines=14> */
.L_x_3:


//--------------------- .nv.shared.matmul_kernel  --------------------------
	.section	.nv.shared.matmul_kernel,"aw",@nobits
	.sectionflags	@""
	.align	16
	.zero		1024


//--------------------- .nv.shared.reserved.0     --------------------------
	.section	.nv.shared.reserved.0,"aw",@nobits
	.weak		__nv_reservedSMEM_offset_0_alias
	.size		__nv_reservedSMEM_offset_0_alias, 0, 64
	.other		__nv_reservedSMEM_offset_0_alias,@"STO_CUDA_RESERVED_SHARED STV_DEFAULT"
__nv_reservedSMEM_offset_0_alias:
	.zero		0
	.zero		64


//--------------------- .nv.constant0.matmul_kernel --------------------------
	.section	.nv.constant0.matmul_kernel,"a",@progbits
	.sectionflags	@""
	.align	4
.nv.constant0.matmul_kernel:
	.zero		976


//--------------------- SYMBOLS --------------------------

	.type		.nv.reservedSmem.offset0,@object
	.size		.nv.reservedSmem.offset0,0x4
	.type		.nv.reservedSmem.cap,@object
	.size		.nv.reservedSmem.cap,0x4
